// auto-generated by cutlass_sweep.gemm — config: {"arch": "sm_90", "cluster_m": 1, "cluster_n": 1, "dtype": "bf16", "dtype_b": "bf16", "layout": "tn", "stages": 0, "tile_k": 64, "tile_m": 128, "tile_n": 128}
#include "cutlass/cutlass.h"
#include "cutlass/gemm/collective/collective_builder.hpp"
#include "cutlass/gemm/device/gemm_universal_adapter.h"
#include "cutlass/gemm/kernel/gemm_universal.hpp"
#include "cutlass/epilogue/collective/collective_builder.hpp"

using ElemA = cutlass::bfloat16_t;
using ElemB = cutlass::bfloat16_t;
using ElemCD = cutlass::bfloat16_t;
using Acc  = float;
using TileShape    = cute::Shape<cute::_128, cute::_128, cute::_64>;
using ClusterShape = cute::Shape<cute::_1, cute::_1, cute::_1>;

using CollectiveEpilogue = typename cutlass::epilogue::collective::CollectiveBuilder<
    cutlass::arch::Sm90, cutlass::arch::OpClassTensorOp,
    TileShape, ClusterShape,
    cutlass::epilogue::collective::EpilogueTileAuto,
    Acc, Acc,
    ElemCD, cutlass::layout::RowMajor, 128 / cutlass::sizeof_bits<ElemCD>::value,
    ElemCD, cutlass::layout::RowMajor, 128 / cutlass::sizeof_bits<ElemCD>::value,
    cutlass::epilogue::collective::EpilogueScheduleAuto
  >::CollectiveOp;

using CollectiveMainloop = typename cutlass::gemm::collective::CollectiveBuilder<
    cutlass::arch::Sm90, cutlass::arch::OpClassTensorOp,
    ElemA, cutlass::layout::ColumnMajor, 128 / cutlass::sizeof_bits<ElemA>::value,
    ElemB, cutlass::layout::RowMajor, 128 / cutlass::sizeof_bits<ElemB>::value,
    Acc,
    TileShape, ClusterShape,
    cutlass::gemm::collective::StageCountAutoCarveout<static_cast<int>(sizeof(typename CollectiveEpilogue::SharedStorage))>,
    cutlass::gemm::collective::KernelScheduleAuto
  >::CollectiveOp;

using GemmKernel = cutlass::gemm::kernel::GemmUniversal<
    cute::Shape<int,int,int,int>,
    CollectiveMainloop,
    CollectiveEpilogue
>;
using Gemm = cutlass::gemm::device::GemmUniversalAdapter<GemmKernel>;

// Force the device kernel symbol into the cubin without needing a host main.
auto* _anchor = &cutlass::device_kernel<GemmKernel>;


// ===== COMPILED SASS (sm_90a) =====

	.target	sm_90a

	.elftype	@"ET_EXEC"


//--------------------- .note.nv.tkinfo           --------------------------
	.section	.note.nv.tkinfo,"",@"SHT_NOTE"
	.sectionflags	@"SHF_NOTE_NV_TKINFO"
	.tkinfo
        /*0018*/ 	.word	0x00000002
        /*0030*/ 	.string	""
        /*0030*/ 	.string	"ptxas"
        /*0030*/ 	.string	"Cuda compilation tools, release 13.0, V13.0.88"
        /*0030*/ 	.string	"Build cuda_13.0.r13.0/compiler.36424714_0"
        /*0030*/ 	.string	"-arch sm_90a -m 64 "



//--------------------- .note.nv.cuinfo           --------------------------
	.section	.note.nv.cuinfo,"",@"SHT_NOTE"
	.sectionflags	@"SHF_NOTE_NV_CUINFO"
        /*0018*/ 	.short	0x0002
        /*001a*/ 	.short	0x005a
        /*001c*/ 	.short	0x0082
	.zero		2


//--------------------- .nv.info                  --------------------------
	.section	.nv.info,"",@"SHT_CUDA_INFO"
	.align	4


	//----- nvinfo : EIATTR_REGCOUNT
	.align		4
        /*0000*/ 	.byte	0x04, 0x2f
        /*0002*/ 	.short	(.L_15 - .L_14)
	.align		4
.L_14:
        /*0004*/ 	.word	index@(_ZN7cutlass13device_kernelINS_4gemm6kernel13GemmUniversalIN4cute5tupleIJiiiiEEENS1_10collective13CollectiveMmaINS1_34MainloopSm90TmaGmmaWarpSpecializedILi7ENS5_IJNS4_1CILi1EEESB_SB_EEENS1_35KernelTmaWarpSpecializedCooperativeEEENS5_IJNSA_ILi128EEESF_NSA_ILi64EEEEEENS_10bfloat16_tENS5_IJSB_llEEESI_SJ_NS4_8TiledMMAINS4_8MMA_AtomIJNS4_4SM904GMMA28MMA_64x128x16_F32BF16BF16_SSILNSN_5MajorE1ELSP_1ELNSN_7ScaleInE1ELSQ_1EEEEEENS4_6LayoutINS5_IJNSA_ILi2EEESB_SB_EEENS5_IJSB_NSA_ILi0EEESW_EEEEENS5_IJNS4_10UnderscoreESZ_SZ_EEEEENS4_13SM90_TMA_LOADENS4_14ComposedLayoutINS4_7SwizzleILi3ELi4ELi3EEENS4_18smem_ptr_flag_bitsILi16EEENST_INS5_IJSG_NSA_ILi8EEEEEENS5_IJSB_SG_EEEEEEEvNS4_8identityES12_S1C_vS1D_EENS_8epilogue10collective6detail29Sm90TmaWarpSpecializedAdapterINS1G_15DefaultEpilogueISI_NS5_IJlSB_lEEES1K_NS1F_6thread17LinearCombinationISI_Li1EffLNS1L_9ScaleType4KindE0ELNS_15FloatRoundStyleE2ESI_EENS1_15EpilogueDefaultEEEEEvvEEEEvNT_6ParamsE)
        /*0008*/ 	.word	0x000000a8


	//----- nvinfo : EIATTR_FRAME_SIZE
	.align		4
.L_15:
        /*000c*/ 	.byte	0x04, 0x11
        /*000e*/ 	.short	(.L_17 - .L_16)
	.align		4
.L_16:
        /*0010*/ 	.word	index@(_ZN7cutlass13device_kernelINS_4gemm6kernel13GemmUniversalIN4cute5tupleIJiiiiEEENS1_10collective13CollectiveMmaINS1_34MainloopSm90TmaGmmaWarpSpecializedILi7ENS5_IJNS4_1CILi1EEESB_SB_EEENS1_35KernelTmaWarpSpecializedCooperativeEEENS5_IJNSA_ILi128EEESF_NSA_ILi64EEEEEENS_10bfloat16_tENS5_IJSB_llEEESI_SJ_NS4_8TiledMMAINS4_8MMA_AtomIJNS4_4SM904GMMA28MMA_64x128x16_F32BF16BF16_SSILNSN_5MajorE1ELSP_1ELNSN_7ScaleInE1ELSQ_1EEEEEENS4_6LayoutINS5_IJNSA_ILi2EEESB_SB_EEENS5_IJSB_NSA_ILi0EEESW_EEEEENS5_IJNS4_10UnderscoreESZ_SZ_EEEEENS4_13SM90_TMA_LOADENS4_14ComposedLayoutINS4_7SwizzleILi3ELi4ELi3EEENS4_18smem_ptr_flag_bitsILi16EEENST_INS5_IJSG_NSA_ILi8EEEEEENS5_IJSB_SG_EEEEEEEvNS4_8identityES12_S1C_vS1D_EENS_8epilogue10collective6detail29Sm90TmaWarpSpecializedAdapterINS1G_15DefaultEpilogueISI_NS5_IJlSB_lEEES1K_NS1F_6thread17LinearCombinationISI_Li1EffLNS1L_9ScaleType4KindE0ELNS_15FloatRoundStyleE2ESI_EENS1_15EpilogueDefaultEEEEEvvEEEEvNT_6ParamsE)
        /*0014*/ 	.word	0x00000000


	//----- nvinfo : EIATTR_MIN_STACK_SIZE
	.align		4
.L_17:
        /*0018*/ 	.byte	0x04, 0x12
        /*001a*/ 	.short	(.L_19 - .L_18)
	.align		4
.L_18:
        /*001c*/ 	.word	index@(_ZN7cutlass13device_kernelINS_4gemm6kernel13GemmUniversalIN4cute5tupleIJiiiiEEENS1_10collective13CollectiveMmaINS1_34MainloopSm90TmaGmmaWarpSpecializedILi7ENS5_IJNS4_1CILi1EEESB_SB_EEENS1_35KernelTmaWarpSpecializedCooperativeEEENS5_IJNSA_ILi128EEESF_NSA_ILi64EEEEEENS_10bfloat16_tENS5_IJSB_llEEESI_SJ_NS4_8TiledMMAINS4_8MMA_AtomIJNS4_4SM904GMMA28MMA_64x128x16_F32BF16BF16_SSILNSN_5MajorE1ELSP_1ELNSN_7ScaleInE1ELSQ_1EEEEEENS4_6LayoutINS5_IJNSA_ILi2EEESB_SB_EEENS5_IJSB_NSA_ILi0EEESW_EEEEENS5_IJNS4_10UnderscoreESZ_SZ_EEEEENS4_13SM90_TMA_LOADENS4_14ComposedLayoutINS4_7SwizzleILi3ELi4ELi3EEENS4_18smem_ptr_flag_bitsILi16EEENST_INS5_IJSG_NSA_ILi8EEEEEENS5_IJSB_SG_EEEEEEEvNS4_8identityES12_S1C_vS1D_EENS_8epilogue10collective6detail29Sm90TmaWarpSpecializedAdapterINS1G_15DefaultEpilogueISI_NS5_IJlSB_lEEES1K_NS1F_6thread17LinearCombinationISI_Li1EffLNS1L_9ScaleType4KindE0ELNS_15FloatRoundStyleE2ESI_EENS1_15EpilogueDefaultEEEEEvvEEEEvNT_6ParamsE)
        /*0020*/ 	.word	0x00000000
.L_19:


//--------------------- .nv.compat                --------------------------
	.section	.nv.compat,"",@"SHT_CUDA_COMPAT_INFO"
	.align	4
        /*0000*/ 	.byte	0x02, 0x09, 0x01, 0x00, 0x02, 0x02, 0x04, 0x00, 0x02, 0x05, 0x05, 0x00, 0x03, 0x07, 0x01, 0x01
        /*0010*/ 	.byte	0x02, 0x03, 0x01, 0x00, 0x02, 0x06, 0x01, 0x00, 0x04, 0x0b, 0x08, 0x00, 0x00, 0x00, 0x00, 0x00
        /*0020*/ 	.byte	0x00, 0x00, 0x00, 0x00


//--------------------- .nv.info._ZN7cutlass13device_kernelINS_4gemm6kernel13GemmUniversalIN4cute5tupleIJiiiiEEENS1_10collective13CollectiveMmaINS1_34MainloopSm90TmaGmmaWarpSpecializedILi7ENS5_IJNS4_1CILi1EEESB_SB_EEENS1_35KernelTmaWarpSpecializedCooperativeEEENS5_IJNSA_ILi128EEESF_NSA_ILi64EEEEEENS_10bfloat16_tENS5_IJSB_llEEESI_SJ_NS4_8TiledMMAINS4_8MMA_AtomIJNS4_4SM904GMMA28MMA_64x128x16_F32BF16BF16_SSILNSN_5MajorE1ELSP_1ELNSN_7ScaleInE1ELSQ_1EEEEEENS4_6LayoutINS5_IJNSA_ILi2EEESB_SB_EEENS5_IJSB_NSA_ILi0EEESW_EEEEENS5_IJNS4_10UnderscoreESZ_SZ_EEEEENS4_13SM90_TMA_LOADENS4_14ComposedLayoutINS4_7SwizzleILi3ELi4ELi3EEENS4_18smem_ptr_flag_bitsILi16EEENST_INS5_IJSG_NSA_ILi8EEEEEENS5_IJSB_SG_EEEEEEEvNS4_8identityES12_S1C_vS1D_EENS_8epilogue10collective6detail29Sm90TmaWarpSpecializedAdapterINS1G_15DefaultEpilogueISI_NS5_IJlSB_lEEES1K_NS1F_6thread17LinearCombinationISI_Li1EffLNS1L_9ScaleType4KindE0ELNS_15FloatRoundStyleE2ESI_EENS1_15EpilogueDefaultEEEEEvvEEEEvNT_6ParamsE --------------------------
	.section	.nv.info._ZN7cutlass13device_kernelINS_4gemm6kernel13GemmUniversalIN4cute5tupleIJiiiiEEENS1_10collective13CollectiveMmaINS1_34MainloopSm90TmaGmmaWarpSpecializedILi7ENS5_IJNS4_1CILi1EEESB_SB_EEENS1_35KernelTmaWarpSpecializedCooperativeEEENS5_IJNSA_ILi128EEESF_NSA_ILi64EEEEEENS_10bfloat16_tENS5_IJSB_llEEESI_SJ_NS4_8TiledMMAINS4_8MMA_AtomIJNS4_4SM904GMMA28MMA_64x128x16_F32BF16BF16_SSILNSN_5MajorE1ELSP_1ELNSN_7ScaleInE1ELSQ_1EEEEEENS4_6LayoutINS5_IJNSA_ILi2EEESB_SB_EEENS5_IJSB_NSA_ILi0EEESW_EEEEENS5_IJNS4_10UnderscoreESZ_SZ_EEEEENS4_13SM90_TMA_LOADENS4_14ComposedLayoutINS4_7SwizzleILi3ELi4ELi3EEENS4_18smem_ptr_flag_bitsILi16EEENST_INS5_IJSG_NSA_ILi8EEEEEENS5_IJSB_SG_EEEEEEEvNS4_8identityES12_S1C_vS1D_EENS_8epilogue10collective6detail29Sm90TmaWarpSpecializedAdapterINS1G_15DefaultEpilogueISI_NS5_IJlSB_lEEES1K_NS1F_6thread17LinearCombinationISI_Li1EffLNS1L_9ScaleType4KindE0ELNS_15FloatRoundStyleE2ESI_EENS1_15EpilogueDefaultEEEEEvvEEEEvNT_6ParamsE,"",@"SHT_CUDA_INFO"
	.sectionflags	@""
	.align	4


	//----- nvinfo : EIATTR_CUDA_API_VERSION
	.align		4
        /*0000*/ 	.byte	0x04, 0x37
        /*0002*/ 	.short	(.L_21 - .L_20)
.L_20:
        /*0004*/ 	.word	0x00000082


	//----- nvinfo : EIATTR_KPARAM_INFO
	.align		4
.L_21:
        /*0008*/ 	.byte	0x04, 0x17
        /*000a*/ 	.short	(.L_23 - .L_22)
.L_22:
        /*000c*/ 	.word	0x00000000
        /*0010*/ 	.short	0x0000
        /*0012*/ 	.short	0x0070
        /*0014*/ 	.byte	0x00, 0xf0, 0x01, 0x10


	//----- nvinfo : EIATTR_SPARSE_MMA_MASK
	.align		4
.L_23:
        /*0018*/ 	.byte	0x03, 0x50
        /*001a*/ 	.short	0x0000


	//----- nvinfo : EIATTR_MAXREG_COUNT
	.align		4
        /*001c*/ 	.byte	0x03, 0x1b
        /*001e*/ 	.short	0x00a8


	//----- nvinfo : EIATTR_NUM_BARRIERS
	.align		4
        /*0020*/ 	.byte	0x02, 0x4c
        /*0022*/ 	.byte	0x01
	.zero		1


	//----- nvinfo : EIATTR_EXTERNS
	.align		4
        /*0024*/ 	.byte	0x04, 0x0f
        /*0026*/ 	.short	(.L_25 - .L_24)


	//   ....[0]....
	.align		4
.L_24:
        /*0028*/ 	.word	index@(__assertfail)


	//----- nvinfo : EIATTR_MERCURY_ISA_VERSION
	.align		4
.L_25:
        /*002c*/ 	.byte	0x03, 0x5f
        /*002e*/ 	.short	0x0101


	//----- nvinfo : EIATTR_INT_WARP_WIDE_INSTR_OFFSETS
	.align		4
        /*0030*/ 	.byte	0x04, 0x31
        /*0032*/ 	.short	(.L_27 - .L_26)


	//   ....[0]....
.L_26:
        /*0034*/ 	.word	0x00000450


	//   ....[1]....
        /*0038*/ 	.word	0x00000460


	//   ....[2]....
        /*003c*/ 	.word	0x00000520


	//----- nvinfo : EIATTR_COOP_GROUP_MASK_REGIDS
	.align		4
.L_27:
        /*0040*/ 	.byte	0x04, 0x29
        /*0042*/ 	.short	(.L_29 - .L_28)


	//   ....[0]....
.L_28:
        /*0044*/ 	.word	0xffffffff


	//   ....[1]....
        /*0048*/ 	.word	0xffffffff


	//   ....[2]....
        /*004c*/ 	.word	0xffffffff


	//   ....[3]....
        /*0050*/ 	.word	0xffffffff


	//   ....[4]....
        /*0054*/ 	.word	0xffffffff


	//----- nvinfo : EIATTR_COOP_GROUP_INSTR_OFFSETS
	.align		4
.L_29:
        /*0058*/ 	.byte	0x04, 0x28
        /*005a*/ 	.short	(.L_31 - .L_30)


	//   ....[0]....
.L_30:
        /*005c*/ 	.word	0x00000060


	//   ....[1]....
        /*0060*/ 	.word	0x00000070


	//   ....[2]....
        /*0064*/ 	.word	0x00000130


	//   ....[3]....
        /*0068*/ 	.word	0x00000320


	//   ....[4]....
        /*006c*/ 	.word	0x00001220


	//----- nvinfo : EIATTR_REG_RECONFIG
	.align		4
.L_31:
        /*0070*/ 	.byte	0x01, 0x54
	.zero		2


	//----- nvinfo : EIATTR_SYSCALL_OFFSETS
	.align		4
        /*0074*/ 	.byte	0x04, 0x46
        /*0076*/ 	.short	(.L_33 - .L_32)


	//   ....[0]....
.L_32:
        /*0078*/ 	.word	0x00001400


	//----- nvinfo : EIATTR_MBARRIER_INSTR_OFFSETS
	.align		4
.L_33:
        /*007c*/ 	.byte	0x04, 0x39
        /*007e*/ 	.short	(.L_35 - .L_34)


	//   ....[0]....
.L_34:
        /*0080*/ 	.word	0x00000230
        /*0084*/ 	.word	0x000000ff
        /*0088*/ 	.word	0x00000000
        /*008c*/ 	.short	0x0100
        /*008e*/ 	.byte	0x08
	.zero		1


	//   ....[1]....
        /*0090*/ 	.word	0x00000240
        /*0094*/ 	.word	0x000000ff
        /*0098*/ 	.word	0x00000038
        /*009c*/ 	.short	0x0100
        /*009e*/ 	.byte	0x08
	.zero		1


	//   ....[2]....
        /*00a0*/ 	.word	0x00000250
        /*00a4*/ 	.word	0x000000ff
        /*00a8*/ 	.word	0x00000008
        /*00ac*/ 	.short	0x0100
        /*00ae*/ 	.byte	0x08
	.zero		1


	//   ....[3]....
        /*00b0*/ 	.word	0x00000260
        /*00b4*/ 	.word	0x000000ff
        /*00b8*/ 	.word	0x00000040
        /*00bc*/ 	.short	0x0100
        /*00be*/ 	.byte	0x08
	.zero		1


	//   ....[4]....
        /*00c0*/ 	.word	0x00000270
        /*00c4*/ 	.word	0x000000ff
        /*00c8*/ 	.word	0x00000010
        /*00cc*/ 	.short	0x0100
        /*00ce*/ 	.byte	0x08
	.zero		1


	//   ....[5]....
        /*00d0*/ 	.word	0x00000280
        /*00d4*/ 	.word	0x000000ff
        /*00d8*/ 	.word	0x00000048
        /*00dc*/ 	.short	0x0100
        /*00de*/ 	.byte	0x08
	.zero		1


	//   ....[6]....
        /*00e0*/ 	.word	0x00000290
        /*00e4*/ 	.word	0x000000ff
        /*00e8*/ 	.word	0x00000018
        /*00ec*/ 	.short	0x0100
        /*00ee*/ 	.byte	0x08
	.zero		1


	//   ....[7]....
        /*00f0*/ 	.word	0x000002a0
        /*00f4*/ 	.word	0x000000ff
        /*00f8*/ 	.word	0x00000050
        /*00fc*/ 	.short	0x0100
        /*00fe*/ 	.byte	0x08
	.zero		1


	//   ....[8]....
        /*0100*/ 	.word	0x000002b0
        /*0104*/ 	.word	0x000000ff
        /*0108*/ 	.word	0x00000020
        /*010c*/ 	.short	0x0100
        /*010e*/ 	.byte	0x08
	.zero		1


	//   ....[9]....
        /*0110*/ 	.word	0x000002c0
        /*0114*/ 	.word	0x000000ff
        /*0118*/ 	.word	0x00000058
        /*011c*/ 	.short	0x0100
        /*011e*/ 	.byte	0x08
	.zero		1


	//   ....[10]....
        /*0120*/ 	.word	0x000002d0
        /*0124*/ 	.word	0x000000ff
        /*0128*/ 	.word	0x00000028
        /*012c*/ 	.short	0x0100
        /*012e*/ 	.byte	0x08
	.zero		1


	//   ....[11]....
        /*0130*/ 	.word	0x000002e0
        /*0134*/ 	.word	0x000000ff
        /*0138*/ 	.word	0x00000060
        /*013c*/ 	.short	0x0100
        /*013e*/ 	.byte	0x08
	.zero		1


	//   ....[12]....
        /*0140*/ 	.word	0x000002f0
        /*0144*/ 	.word	0x000000ff
        /*0148*/ 	.word	0x00000030
        /*014c*/ 	.short	0x0100
        /*014e*/ 	.byte	0x08
	.zero		1


	//   ....[13]....
        /*0150*/ 	.word	0x00000300
        /*0154*/ 	.word	0x000000ff
        /*0158*/ 	.word	0x00000068
        /*015c*/ 	.short	0x0100
        /*015e*/ 	.byte	0x08
	.zero		1


	//   ....[14]....
        /*0160*/ 	.word	0x000005a0
        /*0164*/ 	.word	0x000000ff
        /*0168*/ 	.word	0x00000080
        /*016c*/ 	.short	0x0100
        /*016e*/ 	.byte	0x08
	.zero		1


	//   ....[15]....
        /*0170*/ 	.word	0x00000620
        /*0174*/ 	.word	0x000000ff
        /*0178*/ 	.word	0x00000088
        /*017c*/ 	.short	0x0100
        /*017e*/ 	.byte	0x08
	.zero		1


	//   ....[16]....
        /*0180*/ 	.word	0x00001480
        /*0184*/ 	.word	0x00000003
        /*0188*/ 	.word	0x00000000
        /*018c*/ 	.short	0x010a
        /*018e*/ 	.byte	0x3f
	.zero		1


	//   ....[17]....
        /*0190*/ 	.word	0x000014e0
        /*0194*/ 	.word	0x00000003
        /*0198*/ 	.word	0x00000000
        /*019c*/ 	.short	0x010a
        /*019e*/ 	.byte	0x3f
	.zero		1


	//   ....[18]....
        /*01a0*/ 	.word	0x00001830
        /*01a4*/ 	.word	0x000000ff
        /*01a8*/ 	.word	0x00000000
        /*01ac*/ 	.short	0x010a
        /*01ae*/ 	.byte	0x07
	.zero		1


	//   ....[19]....
        /*01b0*/ 	.word	0x00001870
        /*01b4*/ 	.word	0x000000ff
        /*01b8*/ 	.word	0x00000000
        /*01bc*/ 	.short	0x010a
        /*01be*/ 	.byte	0x07
	.zero		1


	//   ....[20]....
        /*01c0*/ 	.word	0x00001ad0
        /*01c4*/ 	.word	0x000000ff
        /*01c8*/ 	.word	0x00000000
        /*01cc*/ 	.short	0x0101
        /*01ce*/ 	.byte	0x07
	.zero		1


	//   ....[21]....
        /*01d0*/ 	.word	0x00001cd0
        /*01d4*/ 	.word	0x000000ff
        /*01d8*/ 	.word	0x00000000
        /*01dc*/ 	.short	0x0101
        /*01de*/ 	.byte	0x04
	.zero		1


	//   ....[22]....
        /*01e0*/ 	.word	0x00006f00
        /*01e4*/ 	.word	0x0000000e
        /*01e8*/ 	.word	0x00000038
        /*01ec*/ 	.short	0x010a
        /*01ee*/ 	.byte	0x3f
	.zero		1


	//   ....[23]....
        /*01f0*/ 	.word	0x00007360
        /*01f4*/ 	.word	0x00000006
        /*01f8*/ 	.word	0x00000088
        /*01fc*/ 	.short	0x0101
        /*01fe*/ 	.byte	0x3f
	.zero		1


	//   ....[24]....
        /*0200*/ 	.word	0x00007a40
        /*0204*/ 	.word	0x00000007
        /*0208*/ 	.word	0x00000000
        /*020c*/ 	.short	0x010a
        /*020e*/ 	.byte	0x3f
	.zero		1


	//   ....[25]....
        /*0210*/ 	.word	0x00007ac0
        /*0214*/ 	.word	0x00000009
        /*0218*/ 	.word	0x00000000
        /*021c*/ 	.short	0x010a
        /*021e*/ 	.byte	0x3f
	.zero		1


	//   ....[26]....
        /*0220*/ 	.word	0x00007b50
        /*0224*/ 	.word	0x00000006
        /*0228*/ 	.word	0x00000000
        /*022c*/ 	.short	0x010a
        /*022e*/ 	.byte	0x3f
	.zero		1


	//   ....[27]....
        /*0230*/ 	.word	0x00007be0
        /*0234*/ 	.word	0x00000009
        /*0238*/ 	.word	0x00000000
        /*023c*/ 	.short	0x010a
        /*023e*/ 	.byte	0x3f
	.zero		1


	//   ....[28]....
        /*0240*/ 	.word	0x00007c70
        /*0244*/ 	.word	0x00000006
        /*0248*/ 	.word	0x00000000
        /*024c*/ 	.short	0x010a
        /*024e*/ 	.byte	0x3f
	.zero		1


	//   ....[29]....
        /*0250*/ 	.word	0x00007d00
        /*0254*/ 	.word	0x00000009
        /*0258*/ 	.word	0x00000000
        /*025c*/ 	.short	0x010a
        /*025e*/ 	.byte	0x3f
	.zero		1


	//   ....[30]....
        /*0260*/ 	.word	0x00007d90
        /*0264*/ 	.word	0x00000003
        /*0268*/ 	.word	0x00000000
        /*026c*/ 	.short	0x010a
        /*026e*/ 	.byte	0x3f
	.zero		1


	//   ....[31]....
        /*0270*/ 	.word	0x00007df0
        /*0274*/ 	.word	0x00000003
        /*0278*/ 	.word	0x00000000
        /*027c*/ 	.short	0x010a
        /*027e*/ 	.byte	0x3f
	.zero		1


	//   ....[32]....
        /*0280*/ 	.word	0x00007e50
        /*0284*/ 	.word	0x00000004
        /*0288*/ 	.word	0x00000000
        /*028c*/ 	.short	0x010a
        /*028e*/ 	.byte	0x3f
	.zero		1


	//   ....[33]....
        /*0290*/ 	.word	0x00007f20
        /*0294*/ 	.word	0x0000000e
        /*0298*/ 	.word	0x00000038
        /*029c*/ 	.short	0x010a
        /*029e*/ 	.byte	0x3f
	.zero		1


	//   ....[34]....
        /*02a0*/ 	.word	0x00007ff0
        /*02a4*/ 	.word	0x00000007
        /*02a8*/ 	.word	0x00000000
        /*02ac*/ 	.short	0x010a
        /*02ae*/ 	.byte	0x3f
	.zero		1


	//   ....[35]....
        /*02b0*/ 	.word	0x00008040
        /*02b4*/ 	.word	0x00000009
        /*02b8*/ 	.word	0x00000000
        /*02bc*/ 	.short	0x010a
        /*02be*/ 	.byte	0x3f
	.zero		1


	//   ....[36]....
        /*02c0*/ 	.word	0x00008090
        /*02c4*/ 	.word	0x00000006
        /*02c8*/ 	.word	0x00000000
        /*02cc*/ 	.short	0x010a
        /*02ce*/ 	.byte	0x3f
	.zero		1


	//   ....[37]....
        /*02d0*/ 	.word	0x000080e0
        /*02d4*/ 	.word	0x00000009
        /*02d8*/ 	.word	0x00000000
        /*02dc*/ 	.short	0x010a
        /*02de*/ 	.byte	0x3f
	.zero		1


	//   ....[38]....
        /*02e0*/ 	.word	0x00008130
        /*02e4*/ 	.word	0x00000006
        /*02e8*/ 	.word	0x00000000
        /*02ec*/ 	.short	0x010a
        /*02ee*/ 	.byte	0x3f
	.zero		1


	//   ....[39]....
        /*02f0*/ 	.word	0x00008180
        /*02f4*/ 	.word	0x00000009
        /*02f8*/ 	.word	0x00000000
        /*02fc*/ 	.short	0x010a
        /*02fe*/ 	.byte	0x3f
	.zero		1


	//----- nvinfo : EIATTR_NUM_MBARRIERS
	.align		4
.L_35:
        /*0300*/ 	.byte	0x03, 0x38
        /*0302*/ 	.short	0x0010


	//----- nvinfo : EIATTR_EXIT_INSTR_OFFSETS
	.align		4
        /*0304*/ 	.byte	0x04, 0x1c
        /*0306*/ 	.short	(.L_37 - .L_36)


	//   ....[0]....
.L_36:
        /*0308*/ 	.word	0x000006c0


	//   ....[1]....
        /*030c*/ 	.word	0x00000f80


	//   ....[2]....
        /*0310*/ 	.word	0x000065b0


	//   ....[3]....
        /*0314*/ 	.word	0x00006be0


	//   ....[4]....
        /*0318*/ 	.word	0x00007de0


	//----- nvinfo : EIATTR_MAX_THREADS
	.align		4
.L_37:
        /*031c*/ 	.byte	0x04, 0x05
        /*031e*/ 	.short	(.L_39 - .L_38)
.L_38:
        /*0320*/ 	.word	0x00000180
        /*0324*/ 	.word	0x00000001
        /*0328*/ 	.word	0x00000001


	//----- nvinfo : EIATTR_CRS_STACK_SIZE
	.align		4
.L_39:
        /*032c*/ 	.byte	0x04, 0x1e
        /*032e*/ 	.short	(.L_41 - .L_40)
.L_40:
        /*0330*/ 	.word	0x00000000


	//----- nvinfo : EIATTR_CBANK_PARAM_SIZE
	.align		4
.L_41:
        /*0334*/ 	.byte	0x03, 0x19
        /*0336*/ 	.short	0x0470


	//----- nvinfo : EIATTR_PARAM_CBANK
	.align		4
        /*0338*/ 	.byte	0x04, 0x0a
        /*033a*/ 	.short	(.L_43 - .L_42)
	.align		4
.L_42:
        /*033c*/ 	.word	index@(.nv.constant0._ZN7cutlass13device_kernelINS_4gemm6kernel13GemmUniversalIN4cute5tupleIJiiiiEEENS1_10collective13CollectiveMmaINS1_34MainloopSm90TmaGmmaWarpSpecializedILi7ENS5_IJNS4_1CILi1EEESB_SB_EEENS1_35KernelTmaWarpSpecializedCooperativeEEENS5_IJNSA_ILi128EEESF_NSA_ILi64EEEEEENS_10bfloat16_tENS5_IJSB_llEEESI_SJ_NS4_8TiledMMAINS4_8MMA_AtomIJNS4_4SM904GMMA28MMA_64x128x16_F32BF16BF16_SSILNSN_5MajorE1ELSP_1ELNSN_7ScaleInE1ELSQ_1EEEEEENS4_6LayoutINS5_IJNSA_ILi2EEESB_SB_EEENS5_IJSB_NSA_ILi0EEESW_EEEEENS5_IJNS4_10UnderscoreESZ_SZ_EEEEENS4_13SM90_TMA_LOADENS4_14ComposedLayoutINS4_7SwizzleILi3ELi4ELi3EEENS4_18smem_ptr_flag_bitsILi16EEENST_INS5_IJSG_NSA_ILi8EEEEEENS5_IJSB_SG_EEEEEEEvNS4_8identityES12_S1C_vS1D_EENS_8epilogue10collective6detail29Sm90TmaWarpSpecializedAdapterINS1G_15DefaultEpilogueISI_NS5_IJlSB_lEEES1K_NS1F_6thread17LinearCombinationISI_Li1EffLNS1L_9ScaleType4KindE0ELNS_15FloatRoundStyleE2ESI_EENS1_15EpilogueDefaultEEEEEvvEEEEvNT_6ParamsE)
        /*0340*/ 	.short	0x0210
        /*0342*/ 	.short	0x0470


	//----- nvinfo : EIATTR_SW_WAR
	.align		4
.L_43:
        /*0344*/ 	.byte	0x04, 0x36
        /*0346*/ 	.short	(.L_45 - .L_44)
.L_44:
        /*0348*/ 	.word	0x00000008
.L_45:


//--------------------- .nv.callgraph             --------------------------
	.section	.nv.callgraph,"",@"SHT_CUDA_CALLGRAPH"
	.align	4
	.sectionentsize	8
	.align		4
        /*0000*/ 	.word	0x00000000
	.align		4
        /*0004*/ 	.word	0xffffffff
	.align		4
        /*0008*/ 	.word	index@(_ZN7cutlass13device_kernelINS_4gemm6kernel13GemmUniversalIN4cute5tupleIJiiiiEEENS1_10collective13CollectiveMmaINS1_34MainloopSm90TmaGmmaWarpSpecializedILi7ENS5_IJNS4_1CILi1EEESB_SB_EEENS1_35KernelTmaWarpSpecializedCooperativeEEENS5_IJNSA_ILi128EEESF_NSA_ILi64EEEEEENS_10bfloat16_tENS5_IJSB_llEEESI_SJ_NS4_8TiledMMAINS4_8MMA_AtomIJNS4_4SM904GMMA28MMA_64x128x16_F32BF16BF16_SSILNSN_5MajorE1ELSP_1ELNSN_7ScaleInE1ELSQ_1EEEEEENS4_6LayoutINS5_IJNSA_ILi2EEESB_SB_EEENS5_IJSB_NSA_ILi0EEESW_EEEEENS5_IJNS4_10UnderscoreESZ_SZ_EEEEENS4_13SM90_TMA_LOADENS4_14ComposedLayoutINS4_7SwizzleILi3ELi4ELi3EEENS4_18smem_ptr_flag_bitsILi16EEENST_INS5_IJSG_NSA_ILi8EEEEEENS5_IJSB_SG_EEEEEEEvNS4_8identityES12_S1C_vS1D_EENS_8epilogue10collective6detail29Sm90TmaWarpSpecializedAdapterINS1G_15DefaultEpilogueISI_NS5_IJlSB_lEEES1K_NS1F_6thread17LinearCombinationISI_Li1EffLNS1L_9ScaleType4KindE0ELNS_15FloatRoundStyleE2ESI_EENS1_15EpilogueDefaultEEEEEvvEEEEvNT_6ParamsE)
	.align		4
        /*000c*/ 	.word	index@(__assertfail)
	.align		4
        /*0010*/ 	.word	0x00000000
	.align		4
        /*0014*/ 	.word	0xfffffffe
	.align		4
        /*0018*/ 	.word	0x00000000
	.align		4
        /*001c*/ 	.word	0xfffffffd
	.align		4
        /*0020*/ 	.word	0x00000000
	.align		4
        /*0024*/ 	.word	0xfffffffc


//--------------------- .nv.constant4             --------------------------
	.section	.nv.constant4,"a",@progbits
	.align	8
	.align		8
.nv.constant4:
        /*0000*/ 	.dword	__assertfail
	.align		8
        /*0008*/ 	.dword	__unnamed_1
	.align		8
        /*0010*/ 	.dword	_ZN40_INTERNAL_d4534f1a_4_k_cu_afa8ce13_238214cuda3std3__45__cpo5beginE
	.align		8
        /*0018*/ 	.dword	_ZN40_INTERNAL_d4534f1a_4_k_cu_afa8ce13_238214cuda3std3__45__cpo3endE
	.align		8
        /*0020*/ 	.dword	_ZN40_INTERNAL_d4534f1a_4_k_cu_afa8ce13_238214cuda3std3__45__cpo6cbeginE
	.align		8
        /*0028*/ 	.dword	_ZN40_INTERNAL_d4534f1a_4_k_cu_afa8ce13_238214cuda3std3__45__cpo4cendE
	.align		8
        /*0030*/ 	.dword	_ZN40_INTERNAL_d4534f1a_4_k_cu_afa8ce13_238214cuda3std3__442_GLOBAL__N__d4534f1a_4_k_cu_afa8ce13_238216ignoreE
	.align		8
        /*0038*/ 	.dword	_ZN40_INTERNAL_d4534f1a_4_k_cu_afa8ce13_238214cuda3std3__419piecewise_constructE
	.align		8
        /*0040*/ 	.dword	_ZN40_INTERNAL_d4534f1a_4_k_cu_afa8ce13_238214cuda3std3__48in_placeE
	.align		8
        /*0048*/ 	.dword	_ZN40_INTERNAL_d4534f1a_4_k_cu_afa8ce13_238214cuda3std6ranges3__45__cpo4swapE
	.align		8
        /*0050*/ 	.dword	_ZN40_INTERNAL_d4534f1a_4_k_cu_afa8ce13_238214cuda3std6ranges3__45__cpo9iter_moveE
	.align		8
        /*0058*/ 	.dword	_ZN40_INTERNAL_d4534f1a_4_k_cu_afa8ce13_238214cute7productE
	.align		8
        /*0060*/ 	.dword	_ZN40_INTERNAL_d4534f1a_4_k_cu_afa8ce13_238214cute1_E
	.align		8
        /*0068*/ 	.dword	$str$22
	.align		8
        /*0070*/ 	.dword	$str$23


//--------------------- .text._ZN7cutlass13device_kernelINS_4gemm6kernel13GemmUniversalIN4cute5tupleIJiiiiEEENS1_10collective13CollectiveMmaINS1_34MainloopSm90TmaGmmaWarpSpecializedILi7ENS5_IJNS4_1CILi1EEESB_SB_EEENS1_35KernelTmaWarpSpecializedCooperativeEEENS5_IJNSA_ILi128EEESF_NSA_ILi64EEEEEENS_10bfloat16_tENS5_IJSB_llEEESI_SJ_NS4_8TiledMMAINS4_8MMA_AtomIJNS4_4SM904GMMA28MMA_64x128x16_F32BF16BF16_SSILNSN_5MajorE1ELSP_1ELNSN_7ScaleInE1ELSQ_1EEEEEENS4_6LayoutINS5_IJNSA_ILi2EEESB_SB_EEENS5_IJSB_NSA_ILi0EEESW_EEEEENS5_IJNS4_10UnderscoreESZ_SZ_EEEEENS4_13SM90_TMA_LOADENS4_14ComposedLayoutINS4_7SwizzleILi3ELi4ELi3EEENS4_18smem_ptr_flag_bitsILi16EEENST_INS5_IJSG_NSA_ILi8EEEEEENS5_IJSB_SG_EEEEEEEvNS4_8identityES12_S1C_vS1D_EENS_8epilogue10collective6detail29Sm90TmaWarpSpecializedAdapterINS1G_15DefaultEpilogueISI_NS5_IJlSB_lEEES1K_NS1F_6thread17LinearCombinationISI_Li1EffLNS1L_9ScaleType4KindE0ELNS_15FloatRoundStyleE2ESI_EENS1_15EpilogueDefaultEEEEEvvEEEEvNT_6ParamsE --------------------------
	.section	.text._ZN7cutlass13device_kernelINS_4gemm6kernel13GemmUniversalIN4cute5tupleIJiiiiEEENS1_10collective13CollectiveMmaINS1_34MainloopSm90TmaGmmaWarpSpecializedILi7ENS5_IJNS4_1CILi1EEESB_SB_EEENS1_35KernelTmaWarpSpecializedCooperativeEEENS5_IJNSA_ILi128EEESF_NSA_ILi64EEEEEENS_10bfloat16_tENS5_IJSB_llEEESI_SJ_NS4_8TiledMMAINS4_8MMA_AtomIJNS4_4SM904GMMA28MMA_64x128x16_F32BF16BF16_SSILNSN_5MajorE1ELSP_1ELNSN_7ScaleInE1ELSQ_1EEEEEENS4_6LayoutINS5_IJNSA_ILi2EEESB_SB_EEENS5_IJSB_NSA_ILi0EEESW_EEEEENS5_IJNS4_10UnderscoreESZ_SZ_EEEEENS4_13SM90_TMA_LOADENS4_14ComposedLayoutINS4_7SwizzleILi3ELi4ELi3EEENS4_18smem_ptr_flag_bitsILi16EEENST_INS5_IJSG_NSA_ILi8EEEEEENS5_IJSB_SG_EEEEEEEvNS4_8identityES12_S1C_vS1D_EENS_8epilogue10collective6detail29Sm90TmaWarpSpecializedAdapterINS1G_15DefaultEpilogueISI_NS5_IJlSB_lEEES1K_NS1F_6thread17LinearCombinationISI_Li1EffLNS1L_9ScaleType4KindE0ELNS_15FloatRoundStyleE2ESI_EENS1_15EpilogueDefaultEEEEEvvEEEEvNT_6ParamsE,"ax",@progbits
	.align	128
.text._ZN7cutlass13device_kernelINS_4gemm6kernel13GemmUniversalIN4cute5tupleIJiiiiEEENS1_10collective13CollectiveMmaINS1_34MainloopSm90TmaGmmaWarpSpecializedILi7ENS5_IJNS4_1CILi1EEESB_SB_EEENS1_35KernelTmaWarpSpecializedCooperativeEEENS5_IJNSA_ILi128EEESF_NSA_ILi64EEEEEENS_10bfloat16_tENS5_IJSB_llEEESI_SJ_NS4_8TiledMMAINS4_8MMA_AtomIJNS4_4SM904GMMA28MMA_64x128x16_F32BF16BF16_SSILNSN_5MajorE1ELSP_1ELNSN_7ScaleInE1ELSQ_1EEEEEENS4_6LayoutINS5_IJNSA_ILi2EEESB_SB_EEENS5_IJSB_NSA_ILi0EEESW_EEEEENS5_IJNS4_10UnderscoreESZ_SZ_EEEEENS4_13SM90_TMA_LOADENS4_14ComposedLayoutINS4_7SwizzleILi3ELi4ELi3EEENS4_18smem_ptr_flag_bitsILi16EEENST_INS5_IJSG_NSA_ILi8EEEEEENS5_IJSB_SG_EEEEEEEvNS4_8identityES12_S1C_vS1D_EENS_8epilogue10collective6detail29Sm90TmaWarpSpecializedAdapterINS1G_15DefaultEpilogueISI_NS5_IJlSB_lEEES1K_NS1F_6thread17LinearCombinationISI_Li1EffLNS1L_9ScaleType4KindE0ELNS_15FloatRoundStyleE2ESI_EENS1_15EpilogueDefaultEEEEEvvEEEEvNT_6ParamsE:
        .type           _ZN7cutlass13device_kernelINS_4gemm6kernel13GemmUniversalIN4cute5tupleIJiiiiEEENS1_10collective13CollectiveMmaINS1_34MainloopSm90TmaGmmaWarpSpecializedILi7ENS5_IJNS4_1CILi1EEESB_SB_EEENS1_35KernelTmaWarpSpecializedCooperativeEEENS5_IJNSA_ILi128EEESF_NSA_ILi64EEEEEENS_10bfloat16_tENS5_IJSB_llEEESI_SJ_NS4_8TiledMMAINS4_8MMA_AtomIJNS4_4SM904GMMA28MMA_64x128x16_F32BF16BF16_SSILNSN_5MajorE1ELSP_1ELNSN_7ScaleInE1ELSQ_1EEEEEENS4_6LayoutINS5_IJNSA_ILi2EEESB_SB_EEENS5_IJSB_NSA_ILi0EEESW_EEEEENS5_IJNS4_10UnderscoreESZ_SZ_EEEEENS4_13SM90_TMA_LOADENS4_14ComposedLayoutINS4_7SwizzleILi3ELi4ELi3EEENS4_18smem_ptr_flag_bitsILi16EEENST_INS5_IJSG_NSA_ILi8EEEEEENS5_IJSB_SG_EEEEEEEvNS4_8identityES12_S1C_vS1D_EENS_8epilogue10collective6detail29Sm90TmaWarpSpecializedAdapterINS1G_15DefaultEpilogueISI_NS5_IJlSB_lEEES1K_NS1F_6thread17LinearCombinationISI_Li1EffLNS1L_9ScaleType4KindE0ELNS_15FloatRoundStyleE2ESI_EENS1_15EpilogueDefaultEEEEEvvEEEEvNT_6ParamsE,@function
        .size           _ZN7cutlass13device_kernelINS_4gemm6kernel13GemmUniversalIN4cute5tupleIJiiiiEEENS1_10collective13CollectiveMmaINS1_34MainloopSm90TmaGmmaWarpSpecializedILi7ENS5_IJNS4_1CILi1EEESB_SB_EEENS1_35KernelTmaWarpSpecializedCooperativeEEENS5_IJNSA_ILi128EEESF_NSA_ILi64EEEEEENS_10bfloat16_tENS5_IJSB_llEEESI_SJ_NS4_8TiledMMAINS4_8MMA_AtomIJNS4_4SM904GMMA28MMA_64x128x16_F32BF16BF16_SSILNSN_5MajorE1ELSP_1ELNSN_7ScaleInE1ELSQ_1EEEEEENS4_6LayoutINS5_IJNSA_ILi2EEESB_SB_EEENS5_IJSB_NSA_ILi0EEESW_EEEEENS5_IJNS4_10UnderscoreESZ_SZ_EEEEENS4_13SM90_TMA_LOADENS4_14ComposedLayoutINS4_7SwizzleILi3ELi4ELi3EEENS4_18smem_ptr_flag_bitsILi16EEENST_INS5_IJSG_NSA_ILi8EEEEEENS5_IJSB_SG_EEEEEEEvNS4_8identityES12_S1C_vS1D_EENS_8epilogue10collective6detail29Sm90TmaWarpSpecializedAdapterINS1G_15DefaultEpilogueISI_NS5_IJlSB_lEEES1K_NS1F_6thread17LinearCombinationISI_Li1EffLNS1L_9ScaleType4KindE0ELNS_15FloatRoundStyleE2ESI_EENS1_15EpilogueDefaultEEEEEvvEEEEvNT_6ParamsE,(.L_x_200 - _ZN7cutlass13device_kernelINS_4gemm6kernel13GemmUniversalIN4cute5tupleIJiiiiEEENS1_10collective13CollectiveMmaINS1_34MainloopSm90TmaGmmaWarpSpecializedILi7ENS5_IJNS4_1CILi1EEESB_SB_EEENS1_35KernelTmaWarpSpecializedCooperativeEEENS5_IJNSA_ILi128EEESF_NSA_ILi64EEEEEENS_10bfloat16_tENS5_IJSB_llEEESI_SJ_NS4_8TiledMMAINS4_8MMA_AtomIJNS4_4SM904GMMA28MMA_64x128x16_F32BF16BF16_SSILNSN_5MajorE1ELSP_1ELNSN_7ScaleInE1ELSQ_1EEEEEENS4_6LayoutINS5_IJNSA_ILi2EEESB_SB_EEENS5_IJSB_NSA_ILi0EEESW_EEEEENS5_IJNS4_10UnderscoreESZ_SZ_EEEEENS4_13SM90_TMA_LOADENS4_14ComposedLayoutINS4_7SwizzleILi3ELi4ELi3EEENS4_18smem_ptr_flag_bitsILi16EEENST_INS5_IJSG_NSA_ILi8EEEEEENS5_IJSB_SG_EEEEEEEvNS4_8identityES12_S1C_vS1D_EENS_8epilogue10collective6detail29Sm90TmaWarpSpecializedAdapterINS1G_15DefaultEpilogueISI_NS5_IJlSB_lEEES1K_NS1F_6thread17LinearCombinationISI_Li1EffLNS1L_9ScaleType4KindE0ELNS_15FloatRoundStyleE2ESI_EENS1_15EpilogueDefaultEEEEEvvEEEEvNT_6ParamsE)
        .other          _ZN7cutlass13device_kernelINS_4gemm6kernel13GemmUniversalIN4cute5tupleIJiiiiEEENS1_10collective13CollectiveMmaINS1_34MainloopSm90TmaGmmaWarpSpecializedILi7ENS5_IJNS4_1CILi1EEESB_SB_EEENS1_35KernelTmaWarpSpecializedCooperativeEEENS5_IJNSA_ILi128EEESF_NSA_ILi64EEEEEENS_10bfloat16_tENS5_IJSB_llEEESI_SJ_NS4_8TiledMMAINS4_8MMA_AtomIJNS4_4SM904GMMA28MMA_64x128x16_F32BF16BF16_SSILNSN_5MajorE1ELSP_1ELNSN_7ScaleInE1ELSQ_1EEEEEENS4_6LayoutINS5_IJNSA_ILi2EEESB_SB_EEENS5_IJSB_NSA_ILi0EEESW_EEEEENS5_IJNS4_10UnderscoreESZ_SZ_EEEEENS4_13SM90_TMA_LOADENS4_14ComposedLayoutINS4_7SwizzleILi3ELi4ELi3EEENS4_18smem_ptr_flag_bitsILi16EEENST_INS5_IJSG_NSA_ILi8EEEEEENS5_IJSB_SG_EEEEEEEvNS4_8identityES12_S1C_vS1D_EENS_8epilogue10collective6detail29Sm90TmaWarpSpecializedAdapterINS1G_15DefaultEpilogueISI_NS5_IJlSB_lEEES1K_NS1F_6thread17LinearCombinationISI_Li1EffLNS1L_9ScaleType4KindE0ELNS_15FloatRoundStyleE2ESI_EENS1_15EpilogueDefaultEEEEEvvEEEEvNT_6ParamsE,@"STO_CUDA_ENTRY STV_DEFAULT"
_ZN7cutlass13device_kernelINS_4gemm6kernel13GemmUniversalIN4cute5tupleIJiiiiEEENS1_10collective13CollectiveMmaINS1_34MainloopSm90TmaGmmaWarpSpecializedILi7ENS5_IJNS4_1CILi1EEESB_SB_EEENS1_35KernelTmaWarpSpecializedCooperativeEEENS5_IJNSA_ILi128EEESF_NSA_ILi64EEEEEENS_10bfloat16_tENS5_IJSB_llEEESI_SJ_NS4_8TiledMMAINS4_8MMA_AtomIJNS4_4SM904GMMA28MMA_64x128x16_F32BF16BF16_SSILNSN_5MajorE1ELSP_1ELNSN_7ScaleInE1ELSQ_1EEEEEENS4_6LayoutINS5_IJNSA_ILi2EEESB_SB_EEENS5_IJSB_NSA_ILi0EEESW_EEEEENS5_IJNS4_10UnderscoreESZ_SZ_EEEEENS4_13SM90_TMA_LOADENS4_14ComposedLayoutINS4_7SwizzleILi3ELi4ELi3EEENS4_18smem_ptr_flag_bitsILi16EEENST_INS5_IJSG_NSA_ILi8EEEEEENS5_IJSB_SG_EEEEEEEvNS4_8identityES12_S1C_vS1D_EENS_8epilogue10collective6detail29Sm90TmaWarpSpecializedAdapterINS1G_15DefaultEpilogueISI_NS5_IJlSB_lEEES1K_NS1F_6thread17LinearCombinationISI_Li1EffLNS1L_9ScaleType4KindE0ELNS_15FloatRoundStyleE2ESI_EENS1_15EpilogueDefaultEEEEEvvEEEEvNT_6ParamsE:
[----:B------:R-:W0:Y:S01]  /*0000*/  LDC R1, c[0x0][0x28] ;  /* 0x00000a00ff017b82 */ /* 0x000e220000000800 */
[----:B------:R-:W1:Y:S01]  /*0010*/  S2R R3, SR_TID.X ;  /* 0x0000000000037919 */ /* 0x000e620000002100 */
[----:B------:R-:W-:Y:S01]  /*0020*/  ELECT P0, URZ, PT ;  /* 0x00000000003f782f */ /* 0x000fe20003800000 */
[----:B------:R-:W-:Y:S01]  /*0030*/  BSSY B0, `(.L_x_0) ;  /* 0x000000f000007945 */ /* 0x000fe20003800000 */
[--C-:B-1----:R-:W-:Y:S02]  /*0040*/  SHF.R.U32.HI R0, RZ, 0x5, R3.reuse ;  /* 0x00000005ff007819 */ /* 0x102fe40000011603 */
[----:B------:R-:W-:-:S03]  /*0050*/  SHF.R.U32.HI R14, RZ, 0x7, R3 ;  /* 0x00000007ff0e7819 */ /* 0x000fc60000011603 */
[----:B------:R-:W1:Y:S04]  /*0060*/  SHFL.IDX PT, R4, R0, RZ, 0x1f ;  /* 0x00001fff00047589 */ /* 0x000e6800000e0000 */
[----:B------:R2:W3:Y:S01]  /*0070*/  SHFL.IDX PT, R10, R14, RZ, 0x1f ;  /* 0x00001fff0e0a7589 */ /* 0x0004e200000e0000 */
[----:B-1----:R-:W-:-:S13]  /*0080*/  ISETP.NE.OR P0, PT, R4, RZ, !P0 ;  /* 0x000000ff0400720c */ /* 0x002fda0004705670 */
[----:B0-23--:R-:W-:Y:S05]  /*0090*/  @P0 BRA `(.L_x_1) ;  /* 0x0000000000200947 */ /* 0x00dfea0003800000 */
[----:B------:R-:W-:Y:S02]  /*00a0*/  ULDC.64 UR4, c[0x0][0x198] ;  /* 0x0000660000047ab9 */ /* 0x000fe40000000a00 */
[----:B------:R-:W-:Y:S02]  /*00b0*/  UIADD3 UR6, UP0, UR4, 0xf0, URZ ;  /* 0x000000f004067890 */ /* 0x000fe4000ff1e03f */
[----:B------:R-:W-:Y:S02]  /*00c0*/  UIADD3 UR4, UP1, UR4, 0x1f0, URZ ;  /* 0x000001f004047890 */ /* 0x000fe4000ff3e03f */
[----:B------:R-:W-:Y:S02]  /*00d0*/  UIADD3.X UR7, URZ, UR5, URZ, UP0, !UPT ;  /* 0x000000053f077290 */ /* 0x000fe400087fe43f */
[----:B------:R-:W-:-:S07]  /*00e0*/  UIADD3.X UR5, URZ, UR5, URZ, UP1, !UPT ;  /* 0x000000053f057290 */ /* 0x000fce0008ffe43f */
[----:B------:R0:W-:Y:S02]  /*00f0*/  UTMACCTL.PF [UR6] ;  /* 0x00000000060079b9 */ /* 0x0001e40008040000 */
[----:B------:R0:W-:Y:S02]  /*0100*/  UTMACCTL.PF [UR4] ;  /* 0x00000000040079b9 */ /* 0x0001e40008040000 */
[----:B0-----:R-:W-:Y:S01]  /*0110*/  NOP ;  /* 0x0000000000007918 */ /* 0x001fe20000000000 */
.L_x_1:
[----:B------:R-:W-:Y:S05]  /*0120*/  BSYNC B0 ;  /* 0x0000000000007941 */ /* 0x000fea0003800000 */
.L_x_0:
[----:B------:R-:W0:Y:S02]  /*0130*/  SHFL.IDX PT, R2, R0, RZ, 0x1f ;  /* 0x00001fff00027589 */ /* 0x000e2400000e0000 */
[----:B0-----:R-:W-:-:S13]  /*0140*/  ISETP.NE.AND P0, PT, R2, RZ, PT ;  /* 0x000000ff0200720c */ /* 0x001fda0003f05270 */
[----:B------:R-:W-:Y:S05]  /*0150*/  @P0 BRA `(.L_x_2) ;  /* 0x0000000000700947 */ /* 0x000fea0003800000 */
[----:B------:R-:W0:Y:S01]  /*0160*/  S2UR UR8, SR_CgaCtaId ;  /* 0x00000000000879c3 */ /* 0x000e220000008800 */
[----:B------:R-:W-:Y:S01]  /*0170*/  UMOV UR4, 0x400 ;  /* 0x0000040000047882 */ /* 0x000fe20000000000 */
[----:B------:R-:W-:Y:S01]  /*0180*/  UMOV UR5, 0x1 ;  /* 0x0000000100057882 */ /* 0x000fe20000000000 */
[----:B------:R-:W-:Y:S01]  /*0190*/  UMOV UR6, 0x100 ;  /* 0x0000010000067882 */ /* 0x000fe20000000000 */
[----:B------:R-:W-:Y:S01]  /*01a0*/  ELECT P0, URZ, PT ;  /* 0x00000000003f782f */ /* 0x000fe20003800000 */
[----:B------:R-:W-:-:S04]  /*01b0*/  UIADD3 UR6, -UR6, 0x100000, URZ ;  /* 0x0010000006067890 */ /* 0x000fc8000fffe13f */
[----:B------:R-:W-:Y:S02]  /*01c0*/  USHF.L.U32 UR7, UR6, 0xb, URZ ;  /* 0x0000000b06077899 */ /* 0x000fe4000800063f */
[----:B------:R-:W-:Y:S02]  /*01d0*/  USHF.L.U32 UR6, UR6, 0x1, URZ ;  /* 0x0000000106067899 */ /* 0x000fe4000800063f */
[----:B0-----:R-:W-:Y:S02]  /*01e0*/  ULEA UR8, UR8, UR4, 0x18 ;  /* 0x0000000408087291 */ /* 0x001fe4000f8ec03f */
[----:B------:R-:W-:-:S04]  /*01f0*/  UIADD3 UR4, -UR5, 0x100000, URZ ;  /* 0x0010000005047890 */ /* 0x000fc8000fffe13f */
[----:B------:R-:W-:Y:S02]  /*0200*/  USHF.L.U32 UR5, UR4, 0xb, URZ ;  /* 0x0000000b04057899 */ /* 0x000fe4000800063f */
[----:B------:R-:W-:Y:S01]  /*0210*/  USHF.L.U32 UR4, UR4, 0x1, URZ ;  /* 0x0000000104047899 */ /* 0x000fe2000800063f */
[----:B------:R-:W0:Y:S11]  /*0220*/  FENCE.VIEW.ASYNC.S ;  /* 0x00000000000073c6 */ /* 0x000e360000000000 */
[----:B0-----:R0:W1:Y:S01]  /*0230*/  SYNCS.EXCH.64 URZ, [UR8], UR4 ;  /* 0x00000004083f75b2 */ /* 0x0010620008000100 */
[----:B------:R0:W2:Y:S01]  /*0240*/  SYNCS.EXCH.64 URZ, [UR8+0x38], UR6 ;  /* 0x00003806083f75b2 */ /* 0x0000a20008000100 */
[----:B------:R0:W3:Y:S01]  /*0250*/  SYNCS.EXCH.64 URZ, [UR8+0x8], UR4 ;  /* 0x00000804083f75b2 */ /* 0x0000e20008000100 */
[----:B------:R0:W4:Y:S01]  /*0260*/  SYNCS.EXCH.64 URZ, [UR8+0x40], UR6 ;  /* 0x00004006083f75b2 */ /* 0x0001220008000100 */
[----:B------:R0:W0:Y:S01]  /*0270*/  SYNCS.EXCH.64 URZ, [UR8+0x10], UR4 ;  /* 0x00001004083f75b2 */ /* 0x0000220008000100 */
        /* <DEDUP_REMOVED lines=9> */
[----:B------:R-:W-:Y:S01]  /*0310*/  NOP ;  /* 0x0000000000007918 */ /* 0x000fe20000000000 */
.L_x_2:
[----:B------:R-:W5:Y:S01]  /*0320*/  SHFL.IDX PT, R0, R0, RZ, 0x1f ;  /* 0x00001fff00007589 */ /* 0x000f6200000e0000 */
[----:B------:R-:W-:Y:S01]  /*0330*/  ELECT P0, URZ, PT ;  /* 0x00000000003f782f */ /* 0x000fe20003800000 */
[----:B------:R-:W1:Y:S01]  /*0340*/  LDC R2, c[0x0][0x65c] ;  /* 0x00019700ff027b82 */ /* 0x000e620000000800 */
[----:B------:R-:W-:Y:S01]  /*0350*/  SHF.R.S32.HI R7, RZ, 0x1f, R4 ;  /* 0x0000001fff077819 */ /* 0x000fe20000011404 */
[----:B------:R-:W2:Y:S01]  /*0360*/  S2R R5, SR_CTAID.Y ;  /* 0x0000000000057919 */ /* 0x000ea20000002600 */
[----:B0-----:R-:W-:Y:S01]  /*0370*/  UMOV UR4, 0x20 ;  /* 0x0000002000047882 */ /* 0x001fe20000000000 */
[----:B------:R-:W-:Y:S01]  /*0380*/  NOP ;  /* 0x0000000000007918 */ /* 0x000fe20000000000 */
[----:B------:R-:W-:Y:S01]  /*0390*/  LEA.HI R7, R7, R4, RZ, 0x2 ;  /* 0x0000000407077211 */ /* 0x000fe200078f10ff */
[----:B------:R-:W0:Y:S01]  /*03a0*/  S2R R6, SR_CTAID.X ;  /* 0x0000000000067919 */ /* 0x000e220000002500 */
[----:B------:R-:W-:Y:S01]  /*03b0*/  ISETP.NE.AND P2, PT, R10, RZ, PT ;  /* 0x000000ff0a00720c */ /* 0x000fe20003f45270 */
[----:B------:R-:W-:Y:S01]  /*03c0*/  NOP ;  /* 0x0000000000007918 */ /* 0x000fe20000000000 */
[----:B------:R-:W-:-:S02]  /*03d0*/  LOP3.LUT R7, R7, 0xfffffffc, RZ, 0xc0, !PT ;  /* 0xfffffffc07077812 */ /* 0x000fc400078ec0ff */
[----:B-----5:R-:W-:Y:S02]  /*03e0*/  ISETP.NE.OR P0, PT, R0, RZ, !P0 ;  /* 0x000000ff0000720c */ /* 0x020fe40004705670 */
[----:B-1----:R-:W-:-:S04]  /*03f0*/  ISETP.NE.AND P3, PT, R2, 0x1, PT ;  /* 0x000000010200780c */ /* 0x002fc80003f65270 */
[----:B------:R-:W-:Y:S01]  /*0400*/  P2R R0, PR, RZ, 0x8 ;  /* 0x00000008ff007803 */ /* 0x000fe20000000000 */
[----:B------:R-:W-:Y:S01]  /*0410*/  IMAD.IADD R0, R4, 0x1, -R7 ;  /* 0x0000000104007824 */ /* 0x000fe200078e0a07 */
[----:B------:R-:W-:Y:S01]  /*0420*/  LOP3.LUT R4, R3, 0x7f, RZ, 0xc0, !PT ;  /* 0x0000007f03047812 */ /* 0x000fe200078ec0ff */
[----:B------:R-:W-:-:S03]  /*0430*/  IMAD.MOV.U32 R7, RZ, RZ, RZ ;  /* 0x000000ffff077224 */ /* 0x000fc600078e00ff */
[----:B------:R-:W-:Y:S01]  /*0440*/  ISETP.NE.AND P1, PT, R0, 0x3, PT ;  /* 0x000000030000780c */ /* 0x000fe20003f25270 */
[----:B------:R-:W-:Y:S01]  /*0450*/  VOTEU.ALL UP0, P0 ;  /* 0x00000000003f7886 */ /* 0x000fe20000000000 */
[----:B------:R-:W-:Y:S01]  /*0460*/  VOTEU.ALL UP1, P0 ;  /* 0x00000000003f7886 */ /* 0x000fe20000020000 */
[----:B------:R-:W0:Y:S01]  /*0470*/  @P3 LDC R17, c[0x0][0x10] ;  /* 0x00000400ff113b82 */ /* 0x000e220000000800 */
[----:B--2---:R-:W-:Y:S02]  /*0480*/  @P3 IMAD.MOV.U32 R8, RZ, RZ, R5 ;  /* 0x000000ffff083224 */ /* 0x004fe400078e0005 */
[----:B------:R-:W-:Y:S01]  /*0490*/  @!UP0 UMOV UR6, 0x400 ;  /* 0x0000040000068882 */ /* 0x000fe20000000000 */
[----:B------:R-:W-:-:S04]  /*04a0*/  @!UP0 UIADD3 UR4, -UR4, 0x100000, URZ ;  /* 0x0010000004048890 */ /* 0x000fc8000fffe13f */
[----:B------:R-:W-:Y:S02]  /*04b0*/  @!UP0 USHF.L.U32 UR5, UR4, 0xb, URZ ;  /* 0x0000000b04058899 */ /* 0x000fe4000800063f */
[----:B------:R-:W-:Y:S01]  /*04c0*/  @!UP0 USHF.L.U32 UR4, UR4, 0x1, URZ ;  /* 0x0000000104048899 */ /* 0x000fe2000800063f */
[----:B------:R-:W-:Y:S01]  /*04d0*/  @P3 IMAD.MOV.U32 R9, RZ, RZ, RZ ;  /* 0x000000ffff093224 */ /* 0x000fe200078e00ff */
[----:B------:R-:W1:Y:S08]  /*04e0*/  @!UP0 S2UR UR7, SR_CgaCtaId ;  /* 0x00000000000789c3 */ /* 0x000e700000008800 */
[----:B------:R-:W2:Y:S01]  /*04f0*/  @!P3 LDC R11, c[0x0][0xc] ;  /* 0x00000300ff0bbb82 */ /* 0x000ea20000000800 */
[----:B0-----:R-:W-:Y:S01]  /*0500*/  @P3 IMAD.WIDE.U32 R16, R6, R17, R8 ;  /* 0x0000001106103225 */ /* 0x001fe200078e0008 */
[----:B-1----:R-:W-:Y:S01]  /*0510*/  @!UP0 ULEA UR8, UR7, UR6, 0x18 ;  /* 0x0000000607088291 */ /* 0x002fe2000f8ec03f */
[----:B------:R-:W-:-:S02]  /*0520*/  VOTEU.ALL UP0, P0 ;  /* 0x00000000003f7886 */ /* 0x000fc40000000000 */
[----:B------:R-:W-:Y:S01]  /*0530*/  ULDC UR6, c[0x0][0xc] ;  /* 0x0000030000067ab9 */ /* 0x000fe20000000800 */
[----:B------:R-:W-:Y:S01]  /*0540*/  ISETP.EQ.OR P0, PT, R0, RZ, !P1 ;  /* 0x000000ff0000720c */ /* 0x000fe20004f02670 */
[----:B------:R-:W-:-:S03]  /*0550*/  ULDC UR7, c[0x0][0x10] ;  /* 0x0000040000077ab9 */ /* 0x000fc60000000800 */
[C---:B------:R-:W-:Y:S01]  /*0560*/  ISETP.EQ.AND P0, PT, R10.reuse, RZ, P0 ;  /* 0x000000ff0a00720c */ /* 0x040fe20000702270 */
[----:B------:R-:W-:Y:S02]  /*0570*/  VIADD R10, R10, 0xffffffff ;  /* 0xffffffff0a0a7836 */ /* 0x000fe40000000000 */
[----:B--2---:R-:W-:Y:S01]  /*0580*/  @!P3 IMAD.WIDE.U32 R8, R11, R5, R6 ;  /* 0x000000050b08b225 */ /* 0x004fe200078e0006 */
[----:B------:R-:W0:Y:S02]  /*0590*/  FENCE.VIEW.ASYNC.S ;  /* 0x00000000000073c6 */ /* 0x000e240000000000 */
[----:B0-----:R-:W3:Y:S01]  /*05a0*/  @!UP0 SYNCS.EXCH.64 URZ, [UR8+0x80], UR4 ;  /* 0x00008004083f85b2 */ /* 0x001ee20008000100 */
[----:B------:R-:W-:Y:S01]  /*05b0*/  SEL R18, RZ, 0x1, !P0 ;  /* 0x00000001ff127807 */ /* 0x000fe20004000000 */
[----:B------:R-:W-:Y:S01]  /*05c0*/  @P3 IMAD.MOV.U32 R11, RZ, RZ, RZ ;  /* 0x000000ffff0b3224 */ /* 0x000fe200078e00ff */
[----:B------:R-:W-:Y:S01]  /*05d0*/  ISETP.GE.U32.AND P1, PT, R10, 0x2, PT ;  /* 0x000000020a00780c */ /* 0x000fe20003f26070 */
[----:B------:R-:W-:-:S02]  /*05e0*/  @!P3 IMAD.MOV.U32 R16, RZ, RZ, R8 ;  /* 0x000000ffff10b224 */ /* 0x000fc400078e0008 */
[----:B------:R-:W-:Y:S01]  /*05f0*/  @P3 IMAD.IADD R17, R17, 0x1, R11 ;  /* 0x0000000111113824 */ /* 0x000fe200078e020b */
[----:B------:R-:W-:Y:S01]  /*0600*/  SEL R18, R18, 0x2, P1 ;  /* 0x0000000212127807 */ /* 0x000fe20000800000 */
[----:B------:R-:W-:Y:S01]  /*0610*/  @!P3 IMAD.MOV.U32 R17, RZ, RZ, R9 ;  /* 0x000000ffff11b224 */ /* 0x000fe200078e0009 */
[----:B------:R0:W3:Y:S01]  /*0620*/  @!UP1 SYNCS.EXCH.64 URZ, [UR8+0x88], UR4 ;  /* 0x00008804083f95b2 */ /* 0x0000e20008000100 */
[----:B------:R-:W-:Y:S01]  /*0630*/  NOP ;  /* 0x0000000000007918 */ /* 0x000fe20000000000 */
[----:B0-----:R-:W-:-:S03]  /*0640*/  UIMAD.WIDE.U32 UR4, UR6, UR7, URZ ;  /* 0x00000007060472a5 */ /* 0x001fc6000f8e003f */
[----:B------:R-:W-:Y:S02]  /*0650*/  ULDC UR6, c[0x0][0x14] ;  /* 0x0000050000067ab9 */ /* 0x000fe40000000800 */
[----:B------:R-:W-:Y:S02]  /*0660*/  UIMAD.WIDE.U32 UR36, UR4, UR6, URZ ;  /* 0x00000006042472a5 */ /* 0x000fe4000f8e003f */
[----:B------:R-:W-:-:S04]  /*0670*/  UIMAD UR42, UR5, UR6, URZ ;  /* 0x00000006052a72a4 */ /* 0x000fc8000f8e023f */
[----:B------:R-:W-:Y:S01]  /*0680*/  UIADD3 UR42, UR37, UR42, URZ ;  /* 0x0000002a252a7290 */ /* 0x000fe2000fffe03f */
[----:B---34-:R-:W-:Y:S06]  /*0690*/  BAR.SYNC.DEFER_BLOCKING 0x0 ;  /* 0x0000000000007b1d */ /* 0x018fec0000010000 */
[----:B------:R-:W-:Y:S05]  /*06a0*/  @!P2 BRA `(.L_x_3) ;  /* 0x0000005c00c4a947 */ /* 0x000fea0003800000 */
[----:B------:R-:W-:-:S13]  /*06b0*/  ISETP.GT.U32.AND P0, PT, R10, 0x1, PT ;  /* 0x000000010a00780c */ /* 0x000fda0003f04070 */
[----:B------:R-:W-:Y:S05]  /*06c0*/  @P0 EXIT ;  /* 0x000000000000094d */ /* 0x000fea0003800000 */
[----:B------:R-:W-:Y:S01]  /*06d0*/  ULDC.64 UR4, c[0x0][0x650] ;  /* 0x0001940000047ab9 */ /* 0x000fe20000000a00 */
[----:B------:R-:W-:Y:S01]  /*06e0*/  PRMT R0, RZ, 0x7610, R0 ;  /* 0x00007610ff007816 */ /* 0x000fe20000000000 */
[----:B------:R-:W-:Y:S01]  /*06f0*/  IMAD.MOV.U32 R101, RZ, RZ, -0x1 ;  /* 0xffffffffff657424 */ /* 0x000fe200078e00ff */
[----:B------:R-:W-:Y:S01]  /*0700*/  ISETP.GE.U32.AND P0, PT, R16, UR4, PT ;  /* 0x0000000410007c0c */ /* 0x000fe2000bf06070 */
[----:B------:R-:W-:Y:S02]  /*0710*/  IMAD.MOV.U32 R100, RZ, RZ, -0x1 ;  /* 0xffffffffff647424 */ /* 0x000fe400078e00ff */
[----:B------:R-:W-:Y:S01]  /*0720*/  IMAD.MOV.U32 R99, RZ, RZ, -0x1 ;  /* 0xffffffffff637424 */ /* 0x000fe200078e00ff */
[----:B------:R-:W-:-:S13]  /*0730*/  ISETP.GE.U32.AND.EX P0, PT, R17, UR5, PT, P0 ;  /* 0x0000000511007c0c */ /* 0x000fda000bf06100 */
[----:B------:R-:W-:Y:S05]  /*0740*/  @P0 BRA `(.L_x_4) ;  /* 0x0000000400540947 */ /* 0x000fea0003800000 */
[----:B------:R-:W0:Y:S01]  /*0750*/  LDC.64 R20, c[0x0][0x628] ;  /* 0x00018a00ff147b82 */ /* 0x000e220000000a00 */
[----:B------:R-:W-:Y:S02]  /*0760*/  IMAD.MOV.U32 R8, RZ, RZ, R16 ;  /* 0x000000ffff087224 */ /* 0x000fe400078e0010 */
[----:B------:R-:W-:-:S05]  /*0770*/  IMAD.MOV.U32 R9, RZ, RZ, R17 ;  /* 0x000000ffff097224 */ /* 0x000fca00078e0011 */
[----:B------:R-:W1:Y:S08]  /*0780*/  LDC R0, c[0x0][0x630] ;  /* 0x00018c00ff007b82 */ /* 0x000e700000000800 */
[----:B------:R-:W2:Y:S01]  /*0790*/  LDC.64 R22, c[0x0][0x620] ;  /* 0x00018800ff167b82 */ /* 0x000ea20000000a00 */
[----:B0-----:R-:W-:-:S04]  /*07a0*/  ISETP.NE.U32.AND P0, PT, R20, RZ, PT ;  /* 0x000000ff1400720c */ /* 0x001fc80003f05070 */
[----:B------:R-:W-:-:S13]  /*07b0*/  ISETP.NE.AND.EX P0, PT, R21, RZ, PT, P0 ;  /* 0x000000ff1500720c */ /* 0x000fda0003f05300 */
[----:B-12---:R-:W-:Y:S05]  /*07c0*/  @!P0 BRA `(.L_x_5) ;  /* 0x0000000000288947 */ /* 0x006fea0003800000 */
[----:B------:R-:W0:Y:S02]  /*07d0*/  LDC R13, c[0x0][0x634] ;  /* 0x00018d00ff0d7b82 */ /* 0x000e240000000800 */
[----:B0-----:R-:W-:-:S05]  /*07e0*/  IADD3 R13, P0, R16, R13, RZ ;  /* 0x0000000d100d7210 */ /* 0x001fca0007f1e0ff */
[----:B------:R-:W-:-:S04]  /*07f0*/  IMAD.X R15, RZ, RZ, R17, P0 ;  /* 0x000000ffff0f7224 */ /* 0x000fc800000e0611 */
[----:B------:R-:W-:-:S04]  /*0800*/  IMAD.WIDE.U32 R8, R15, R20, RZ ;  /* 0x000000140f087225 */ /* 0x000fc800078e00ff */
[----:B------:R-:W-:-:S04]  /*0810*/  IMAD.WIDE.U32 R10, P0, R13, R21, R8 ;  /* 0x000000150d0a7225 */ /* 0x000fc80007800008 */
[----:B------:R-:W-:-:S04]  /*0820*/  IMAD.WIDE.U32 R8, R13, R20, RZ ;  /* 0x000000140d087225 */ /* 0x000fc800078e00ff */
[----:B------:R-:W-:Y:S01]  /*0830*/  IMAD.X R13, RZ, RZ, RZ, P0 ;  /* 0x000000ffff0d7224 */ /* 0x000fe200000e06ff */
[----:B------:R-:W-:Y:S01]  /*0840*/  IADD3 RZ, P0, R9, R10, RZ ;  /* 0x0000000a09ff7210 */ /* 0x000fe20007f1e0ff */
[----:B------:R-:W-:-:S04]  /*0850*/  IMAD.MOV.U32 R12, RZ, RZ, R11 ;  /* 0x000000ffff0c7224 */ /* 0x000fc800078e000b */
[----:B------:R-:W-:-:S08]  /*0860*/  IMAD.WIDE.U32.X R8, R15, R21, R12, P0 ;  /* 0x000000150f087225 */ /* 0x000fd000000e040c */
.L_x_5:
[-CC-:B------:R-:W-:Y:S01]  /*0870*/  SHF.R.U64 R99, R8, R0.reuse, R9.reuse ;  /* 0x0000000008637219 */ /* 0x180fe20000001209 */
[----:B------:R-:W0:Y:S01]  /*0880*/  LDC R12, c[0x0][0x618] ;  /* 0x00018600ff0c7b82 */ /* 0x000e220000000800 */
[----:B------:R-:W-:Y:S01]  /*0890*/  SHF.R.U32.HI R7, RZ, R0, R9 ;  /* 0x00000000ff077219 */ /* 0x000fe20000011609 */
[----:B------:R-:W-:Y:S01]  /*08a0*/  ULDC UR4, c[0x0][0x150] ;  /* 0x0000540000047ab9 */ /* 0x000fe20000000800 */
[----:B------:R-:W-:Y:S02]  /*08b0*/  IADD3 R11, P0, RZ, -R99, RZ ;  /* 0x80000063ff0b7210 */ /* 0x000fe40007f1e0ff */
[----:B------:R-:W-:-:S03]  /*08c0*/  I2FP.F32.U32 R0, R6 ;  /* 0x0000000600007245 */ /* 0x000fc60000201000 */
[----:B------:R-:W1:Y:S01]  /*08d0*/  LDC.64 R30, c[0x0][0x640] ;  /* 0x00019000ff1e7b82 */ /* 0x000e620000000a00 */
[----:B------:R-:W-:Y:S02]  /*08e0*/  IMAD.X R13, RZ, RZ, ~R7, P0 ;  /* 0x000000ffff0d7224 */ /* 0x000fe400000e0e07 */
[----:B------:R-:W-:Y:S01]  /*08f0*/  FMUL R0, R0, UR4 ;  /* 0x0000000400007c20 */ /* 0x000fe20008400000 */
[----:B------:R-:W-:Y:S01]  /*0900*/  IMAD.WIDE.U32 R8, R11, R22, R16 ;  /* 0x000000160b087225 */ /* 0x000fe200078e0010 */
[----:B------:R-:W-:-:S03]  /*0910*/  ULDC UR4, c[0x0][0x154] ;  /* 0x0000550000047ab9 */ /* 0x000fc60000000800 */
[----:B------:R-:W-:Y:S01]  /*0920*/  IMAD R10, R13, R22, RZ ;  /* 0x000000160d0a7224 */ /* 0x000fe200078e02ff */
[----:B------:R-:W2:Y:S01]  /*0930*/  LDC R7, c[0x0][0x144] ;  /* 0x00005100ff077b82 */ /* 0x000ea20000000800 */
[----:B------:R-:W3:Y:S02]  /*0940*/  F2I.U32.TRUNC.NTZ R0, R0 ;  /* 0x0000000000007305 */ /* 0x000ee4000020f000 */
[----:B------:R-:W-:-:S04]  /*0950*/  IMAD R11, R11, R23, R10 ;  /* 0x000000170b0b7224 */ /* 0x000fc800078e020a */
[----:B------:R-:W-:Y:S01]  /*0960*/  IMAD.IADD R9, R9, 0x1, R11 ;  /* 0x0000000109097824 */ /* 0x000fe200078e020b */
[----:B------:R-:W4:Y:S01]  /*0970*/  LDC R24, c[0x0][0x608] ;  /* 0x00018200ff187b82 */ /* 0x000f220000000800 */
[----:B------:R-:W-:-:S03]  /*0980*/  IMAD.MOV.U32 R11, RZ, RZ, -0x1 ;  /* 0xffffffffff0b7424 */ /* 0x000fc600078e00ff */
[-CC-:B0-----:R-:W-:Y:S02]  /*0990*/  SHF.R.U64 R22, R8, R12.reuse, R9.reuse ;  /* 0x0000000c08167219 */ /* 0x181fe40000001209 */
[----:B------:R-:W-:Y:S02]  /*09a0*/  I2FP.F32.U32 R8, R5 ;  /* 0x0000000500087245 */ /* 0x000fe40000201000 */
[----:B------:R-:W0:Y:S01]  /*09b0*/  LDC R28, c[0x0][0x658] ;  /* 0x00019600ff1c7b82 */ /* 0x000e220000000800 */
[----:B-1----:R-:W-:Y:S01]  /*09c0*/  ISETP.NE.U32.AND P0, PT, R30, RZ, PT ;  /* 0x000000ff1e00720c */ /* 0x002fe20003f05070 */
[----:B---3--:R-:W-:Y:S02]  /*09d0*/  IMAD.MOV R10, RZ, RZ, -R0 ;  /* 0x000000ffff0a7224 */ /* 0x008fe400078e0a00 */
[----:B------:R-:W-:Y:S01]  /*09e0*/  FMUL R8, R8, UR4 ;  /* 0x0000000408087c20 */ /* 0x000fe20008400000 */
[----:B------:R-:W-:Y:S02]  /*09f0*/  SHF.R.U32.HI R9, RZ, R12, R9 ;  /* 0x0000000cff097219 */ /* 0x000fe40000011609 */
[----:B------:R-:W-:Y:S01]  /*0a00*/  ISETP.NE.AND.EX P0, PT, R31, RZ, PT, P0 ;  /* 0x000000ff1f00720c */ /* 0x000fe20003f05300 */
[----:B------:R1:W3:Y:S01]  /*0a10*/  F2I.U32.TRUNC.NTZ R15, R8 ;  /* 0x00000008000f7305 */ /* 0x0002e2000020f000 */
[----:B------:R-:W1:Y:S01]  /*0a20*/  LDC R20, c[0x0][0x148] ;  /* 0x00005200ff147b82 */ /* 0x000e620000000800 */
[----:B--2---:R-:W-:-:S07]  /*0a30*/  IMAD R0, R7, R10, R6 ;  /* 0x0000000a07007224 */ /* 0x004fce00078e0206 */
[----:B------:R-:W2:Y:S01]  /*0a40*/  LDC R26, c[0x0][0x600] ;  /* 0x00018000ff1a7b82 */ /* 0x000ea20000000800 */
[-CC-:B----4-:R-:W-:Y:S02]  /*0a50*/  SHF.R.U64 R32, R22, R24.reuse, R9.reuse ;  /* 0x0000001816207219 */ /* 0x190fe40000001209 */
[----:B------:R-:W-:Y:S01]  /*0a60*/  SHF.R.U32.HI R7, RZ, R24, R9 ;  /* 0x00000018ff077219 */ /* 0x000fe20000011609 */
[----:B------:R-:W-:-:S04]  /*0a70*/  IMAD.MOV.U32 R9, RZ, RZ, 0x1 ;  /* 0x00000001ff097424 */ /* 0x000fc800078e00ff */
[----:B------:R-:W4:Y:S01]  /*0a80*/  LDC R21, c[0x0][0x648] ;  /* 0x00019200ff157b82 */ /* 0x000f220000000800 */
[-C--:B0-----:R-:W-:Y:S02]  /*0a90*/  SHF.L.U32 R6, R11, R28.reuse, RZ ;  /* 0x0000001c0b067219 */ /* 0x081fe400000006ff */
[--C-:B------:R-:W-:Y:S02]  /*0aa0*/  SHF.R.U64 R24, R32, R28, R7.reuse ;  /* 0x0000001c20187219 */ /* 0x100fe40000001207 */
[----:B------:R-:W-:Y:S02]  /*0ab0*/  LOP3.LUT R13, RZ, R6, RZ, 0x33, !PT ;  /* 0x00000006ff0d7212 */ /* 0x000fe400078e33ff */
[-C--:B------:R-:W-:Y:S01]  /*0ac0*/  SHF.R.U32.HI R7, RZ, R28.reuse, R7 ;  /* 0x0000001cff077219 */ /* 0x080fe20000011607 */
[----:B------:R-:W0:Y:S01]  /*0ad0*/  LDC R23, c[0x0][0x638] ;  /* 0x00018e00ff177b82 */ /* 0x000e220000000800 */
[----:B------:R-:W-:Y:S01]  /*0ae0*/  SHF.L.U32 R12, R9, R28, RZ ;  /* 0x0000001c090c7219 */ /* 0x000fe200000006ff */
[----:B------:R-:W-:-:S06]  /*0af0*/  IMAD.MOV.U32 R6, RZ, RZ, R24 ;  /* 0x000000ffff067224 */ /* 0x000fcc00078e0018 */
[----:B------:R-:W0:Y:S01]  /*0b00*/  LDC R101, c[0x0][0x610] ;  /* 0x00018400ff657b82 */ /* 0x000e220000000800 */
[----:B-1-3--:R-:W-:Y:S05]  /*0b10*/  @!P0 BRA `(.L_x_6) ;  /* 0x0000000000288947 */ /* 0x00afea0003800000 */
[----:B------:R-:W1:Y:S02]  /*0b20*/  LDC R11, c[0x0][0x64c] ;  /* 0x00019300ff0b7b82 */ /* 0x000e640000000800 */
[----:B-1----:R-:W-:-:S05]  /*0b30*/  IADD3 R11, P0, R24, R11, RZ ;  /* 0x0000000b180b7210 */ /* 0x002fca0007f1e0ff */
        /* <DEDUP_REMOVED lines=8> */
.L_x_6:
[----:B----4-:R-:W-:Y:S01]  /*0bc0*/  SHF.R.U64 R6, R6, R21, R7 ;  /* 0x0000001506067219 */ /* 0x010fe20000001207 */
[----:B--2---:R-:W-:Y:S01]  /*0bd0*/  VIADD R7, R26, 0xffffffff ;  /* 0xffffffff1a077836 */ /* 0x004fe20000000000 */
[----:B------:R-:W-:Y:S01]  /*0be0*/  LOP3.LUT R13, R32, R13, RZ, 0xc0, !PT ;  /* 0x0000000d200d7212 */ /* 0x000fe200078ec0ff */
[----:B------:R-:W-:Y:S02]  /*0bf0*/  IMAD.MOV R15, RZ, RZ, -R15 ;  /* 0x000000ffff0f7224 */ /* 0x000fe400078e0a0f */
[----:B------:R-:W-:Y:S02]  /*0c00*/  IMAD.MOV R8, RZ, RZ, -R6 ;  /* 0x000000ffff087224 */ /* 0x000fe400078e0a06 */
[----:B------:R-:W-:Y:S01]  /*0c10*/  IMAD R13, R12, R6, R13 ;  /* 0x000000060c0d7224 */ /* 0x000fe200078e020d */
[----:B------:R-:W-:Y:S01]  /*0c20*/  LOP3.LUT R6, R22, R7, RZ, 0xc0, !PT ;  /* 0x0000000716067212 */ /* 0x000fe200078ec0ff */
[----:B------:R-:W-:Y:S02]  /*0c30*/  @P3 IMAD R0, R20, R15, R5 ;  /* 0x0000000f14003224 */ /* 0x000fe400078e0205 */
[----:B0-----:R-:W-:-:S02]  /*0c40*/  IMAD R5, R8, R23, R24 ;  /* 0x0000001708057224 */ /* 0x001fc400078e0218 */
[----:B------:R-:W-:Y:S02]  /*0c50*/  IMAD R101, R13, R101, R0 ;  /* 0x000000650d657224 */ /* 0x000fe400078e0200 */
[----:B------:R-:W-:Y:S02]  /*0c60*/  IMAD R6, R5, R26, R6 ;  /* 0x0000001a05067224 */ /* 0x000fe400078e0206 */
[----:B------:R-:W-:-:S03]  /*0c70*/  IMAD.MOV.U32 R0, RZ, RZ, 0x1 ;  /* 0x00000001ff007424 */ /* 0x000fc600078e00ff */
[----:B------:R-:W-:Y:S02]  /*0c80*/  SEL R100, R6, R101, !P3 ;  /* 0x0000006506647207 */ /* 0x000fe40005800000 */
[----:B------:R-:W-:-:S07]  /*0c90*/  SEL R101, R101, R6, !P3 ;  /* 0x0000000665657207 */ /* 0x000fce0005800000 */
.L_x_4:
[----:B------:R-:W-:-:S08]  /*0ca0*/  NOP ;  /* 0x0000000000007918 */ /* 0x000fd00000000000 */
[----:B------:R-:W0:Y:S02]  /*0cb0*/  USETMAXREG.TRY_ALLOC.CTAPOOL UP0, 0xe8 ;  /* 0x000000e8000079c8 */ /* 0x000e240008000600 */
[----:B0-----:R-:W-:-:S13]  /*0cc0*/  PLOP3.LUT P0, PT, PT, PT, UP0, 0x80, 0x0 ;  /* 0x000000000000781c */ /* 0x001fda0003f0f008 */
[----:B------:R-:W-:Y:S05]  /*0cd0*/  @!P0 BRA `(.L_x_4) ;  /* 0xfffffffc00f08947 */ /* 0x000fea000383ffff */
[----:B------:R-:W-:Y:S01]  /*0ce0*/  ULDC.64 UR4, c[0x0][0x598] ;  /* 0x0001660000047ab9 */ /* 0x000fe20000000a00 */
[----:B------:R-:W-:Y:S01]  /*0cf0*/  ULDC.64 UR38, c[0x0][0x208] ;  /* 0x0000820000267ab9 */ /* 0x000fe20000000a00 */
[----:B------:R-:W-:-:S04]  /*0d00*/  ISETP.NE.U32.AND P0, PT, RZ, UR4, PT ;  /* 0x00000004ff007c0c */ /* 0x000fc8000bf05070 */
[----:B------:R-:W-:-:S13]  /*0d10*/  ISETP.NE.AND.EX P0, PT, RZ, UR5, PT, P0 ;  /* 0x00000005ff007c0c */ /* 0x000fda000bf05300 */
[----:B------:R-:W-:Y:S05]  /*0d20*/  @!P0 BRA `(.L_x_7) ;  /* 0x00000000001c8947 */ /* 0x000fea0003800000 */
[----:B------:R-:W0:Y:S02]  /*0d30*/  LDC.64 R6, c[0x0][0x598] ;  /* 0x00016600ff067b82 */ /* 0x000e240000000a00 */
[----:B0-----:R-:W2:Y:S02]  /*0d40*/  LDG.E.64 R6, desc[UR38][R6.64] ;  /* 0x0000002606067981 */ /* 0x001ea4000c1e1b00 */
[----:B--2---:R-:W-:-:S04]  /*0d50*/  ISETP.NE.U32.AND P0, PT, R6, RZ, PT ;  /* 0x000000ff0600720c */ /* 0x004fc80003f05070 */
[----:B------:R-:W-:-:S13]  /*0d60*/  ISETP.NE.AND.EX P0, PT, R7, RZ, PT, P0 ;  /* 0x000000ff0700720c */ /* 0x000fda0003f05300 */
[----:B------:R-:W-:Y:S05]  /*0d70*/  @!P0 BRA `(.L_x_7) ;  /* 0x0000000000088947 */ /* 0x000fea0003800000 */
[----:B------:R0:W5:Y:S01]  /*0d80*/  LD.E R19, desc[UR38][R6.64] ;  /* 0x0000002606137980 */ /* 0x000162000c101900 */
[----:B------:R-:W-:Y:S05]  /*0d90*/  BRA `(.L_x_8) ;  /* 0x0000000000247947 */ /* 0x000fea0003800000 */
.L_x_7:
[----:B------:R-:W-:Y:S02]  /*0da0*/  ULDC.64 UR4, c[0x0][0x588] ;  /* 0x0001620000047ab9 */ /* 0x000fe40000000a00 */
[----:B------:R-:W-:-:S04]  /*0db0*/  ISETP.NE.U32.AND P0, PT, RZ, UR4, PT ;  /* 0x00000004ff007c0c */ /* 0x000fc8000bf05070 */
[----:B------:R-:W-:-:S13]  /*0dc0*/  ISETP.NE.AND.EX P0, PT, RZ, UR5, PT, P0 ;  /* 0x00000005ff007c0c */ /* 0x000fda000bf05300 */
[----:B------:R-:W-:Y:S05]  /*0dd0*/  @!P0 BRA `(.L_x_9) ;  /* 0x00000000000c8947 */ /* 0x000fea0003800000 */
[----:B------:R-:W0:Y:S02]  /*0de0*/  LDC.64 R6, c[0x0][0x588] ;  /* 0x00016200ff067b82 */ /* 0x000e240000000a00 */
[----:B0-----:R1:W5:Y:S01]  /*0df0*/  LDG.E R19, desc[UR38][R6.64] ;  /* 0x0000002606137981 */ /* 0x001362000c1e1900 */
[----:B------:R-:W-:Y:S05]  /*0e00*/  BRA `(.L_x_8) ;  /* 0x0000000000087947 */ /* 0x000fea0003800000 */
.L_x_9:
[----:B------:R-:W-:Y:S02]  /*0e10*/  ULDC UR4, c[0x0][0x580] ;  /* 0x0001600000047ab9 */ /* 0x000fe40000000800 */
[----:B------:R-:W-:-:S07]  /*0e20*/  IMAD.U32 R19, RZ, RZ, UR4 ;  /* 0x00000004ff137e24 */ /* 0x000fce000f8e00ff */
.L_x_8:
[----:B------:R-:W-:Y:S02]  /*0e30*/  ULDC.64 UR4, c[0x0][0x5a0] ;  /* 0x0001680000047ab9 */ /* 0x000fe40000000a00 */
[----:B------:R-:W-:-:S04]  /*0e40*/  ISETP.NE.U32.AND P0, PT, RZ, UR4, PT ;  /* 0x00000004ff007c0c */ /* 0x000fc8000bf05070 */
[----:B------:R-:W-:-:S13]  /*0e50*/  ISETP.NE.AND.EX P0, PT, RZ, UR5, PT, P0 ;  /* 0x00000005ff007c0c */ /* 0x000fda000bf05300 */
[----:B------:R-:W-:Y:S05]  /*0e60*/  @!P0 BRA `(.L_x_10) ;  /* 0x00000000001c8947 */ /* 0x000fea0003800000 */
[----:B01----:R-:W0:Y:S02]  /*0e70*/  LDC.64 R6, c[0x0][0x5a0] ;  /* 0x00016800ff067b82 */ /* 0x003e240000000a00 */
[----:B0-----:R-:W2:Y:S02]  /*0e80*/  LDG.E.64 R6, desc[UR38][R6.64] ;  /* 0x0000002606067981 */ /* 0x001ea4000c1e1b00 */
[----:B--2---:R-:W-:-:S04]  /*0e90*/  ISETP.NE.U32.AND P0, PT, R6, RZ, PT ;  /* 0x000000ff0600720c */ /* 0x004fc80003f05070 */
[----:B------:R-:W-:-:S13]  /*0ea0*/  ISETP.NE.AND.EX P0, PT, R7, RZ, PT, P0 ;  /* 0x000000ff0700720c */ /* 0x000fda0003f05300 */
[----:B------:R-:W-:Y:S05]  /*0eb0*/  @!P0 BRA `(.L_x_10) ;  /* 0x0000000000088947 */ /* 0x000fea0003800000 */
[----:B------:R0:W5:Y:S01]  /*0ec0*/  LD.E R88, desc[UR38][R6.64] ;  /* 0x0000002606587980 */ /* 0x000162000c101900 */
[----:B------:R-:W-:Y:S05]  /*0ed0*/  BRA `(.L_x_11) ;  /* 0x0000000000247947 */ /* 0x000fea0003800000 */
.L_x_10:
[----:B------:R-:W-:Y:S02]  /*0ee0*/  ULDC.64 UR4, c[0x0][0x590] ;  /* 0x0001640000047ab9 */ /* 0x000fe40000000a00 */
[----:B------:R-:W-:-:S04]  /*0ef0*/  ISETP.NE.U32.AND P0, PT, RZ, UR4, PT ;  /* 0x00000004ff007c0c */ /* 0x000fc8000bf05070 */
[----:B------:R-:W-:-:S13]  /*0f00*/  ISETP.NE.AND.EX P0, PT, RZ, UR5, PT, P0 ;  /* 0x00000005ff007c0c */ /* 0x000fda000bf05300 */
[----:B------:R-:W-:Y:S05]  /*0f10*/  @!P0 BRA `(.L_x_12) ;  /* 0x00000000000c8947 */ /* 0x000fea0003800000 */
[----:B------:R-:W2:Y:S02]  /*0f20*/  LDC.64 R88, c[0x0][0x590] ;  /* 0x00016400ff587b82 */ /* 0x000ea40000000a00 */
[----:B--2---:R2:W5:Y:S01]  /*0f30*/  LDG.E R88, desc[UR38][R88.64] ;  /* 0x0000002658587981 */ /* 0x004562000c1e1900 */
[----:B------:R-:W-:Y:S05]  /*0f40*/  BRA `(.L_x_11) ;  /* 0x0000000000087947 */ /* 0x000fea0003800000 */
.L_x_12:
[----:B------:R-:W-:Y:S02]  /*0f50*/  ULDC UR4, c[0x0][0x584] ;  /* 0x0001610000047ab9 */ /* 0x000fe40000000800 */
[----:B------:R-:W-:-:S07]  /*0f60*/  IMAD.U32 R88, RZ, RZ, UR4 ;  /* 0x00000004ff587e24 */ /* 0x000fce000f8e00ff */
.L_x_11:
[----:B------:R-:W-:-:S13]  /*0f70*/  LOP3.LUT P0, RZ, R0, 0xff, RZ, 0xc0, !PT ;  /* 0x000000ff00ff7812 */ /* 0x000fda000780c0ff */
[----:B------:R-:W-:Y:S05]  /*0f80*/  @!P0 EXIT ;  /* 0x000000000000894d */ /* 0x000fea0003800000 */
[----:B------:R-:W3:Y:S01]  /*0f90*/  LDC R90, c[0x0][0x658] ;  /* 0x00019600ff5a7b82 */ /* 0x000ee20000000800 */
[----:B------:R-:W-:Y:S01]  /*0fa0*/  ULDC.64 UR6, c[0x0][0x288] ;  /* 0x0000a20000067ab9 */ /* 0x000fe20000000a00 */
[----:B------:R-:W-:Y:S01]  /*0fb0*/  LOP3.LUT R14, R14, 0x1, RZ, 0xc0, !PT ;  /* 0x000000010e0e7812 */ /* 0x000fe200078ec0ff */
[----:B------:R-:W-:Y:S01]  /*0fc0*/  UIADD3 UR4, UR7, 0x3f, URZ ;  /* 0x0000003f07047890 */ /* 0x000fe2000fffe03f */
[----:B------:R-:W-:Y:S01]  /*0fd0*/  SHF.R.U32.HI R0, RZ, 0x2, R3 ;  /* 0x00000002ff007819 */ /* 0x000fe20000011603 */
[----:B01----:R-:W-:Y:S01]  /*0fe0*/  IMAD.MOV.U32 R7, RZ, RZ, -0x1 ;  /* 0xffffffffff077424 */ /* 0x003fe200078e00ff */
[----:B------:R-:W-:Y:S01]  /*0ff0*/  SHF.R.U32.HI R4, RZ, 0x1, R4 ;  /* 0x00000001ff047819 */ /* 0x000fe20000011604 */
[----:B------:R-:W-:Y:S01]  /*1000*/  USHF.R.S32.HI UR5, URZ, 0x1f, UR4 ;  /* 0x0000001f3f057899 */ /* 0x000fe20008011404 */
[----:B------:R-:W0:Y:S01]  /*1010*/  LDC.64 R92, c[0x0][0x5c8] ;  /* 0x00017200ff5c7b82 */ /* 0x000e220000000a00 */
[----:B------:R-:W-:Y:S01]  /*1020*/  IMAD.SHL.U32 R5, R14, 0x40, RZ ;  /* 0x000000400e057824 */ /* 0x000fe200078e00ff */
[----:B------:R-:W-:Y:S01]  /*1030*/  LOP3.LUT R0, R0, 0x7, RZ, 0xc0, !PT ;  /* 0x0000000700007812 */ /* 0x000fe200078ec0ff */
[----:B------:R-:W-:Y:S01]  /*1040*/  ULEA.HI UR5, UR5, UR4, URZ, 0x6 ;  /* 0x0000000405057291 */ /* 0x000fe2000f8f303f */
[----:B------:R-:W-:Y:S01]  /*1050*/  LOP3.LUT R23, R4, 0x30, RZ, 0xc0, !PT ;  /* 0x0000003004177812 */ /* 0x000fe200078ec0ff */
[----:B------:R-:W-:Y:S01]  /*1060*/  IMAD.MOV.U32 R9, RZ, RZ, 0x1 ;  /* 0x00000001ff097424 */ /* 0x000fe200078e00ff */
[--C-:B------:R-:W-:Y:S01]  /*1070*/  LOP3.LUT R22, R5, 0x40, R0.reuse, 0xe2, !PT ;  /* 0x0000004005167812 */ /* 0x100fe200078ee200 */
[----:B------:R-:W-:Y:S01]  /*1080*/  USHF.R.S32.HI UR43, URZ, 0x6, UR5 ;  /* 0x000000063f2b7899 */ /* 0x000fe20008011405 */
[----:B------:R-:W1:Y:S01]  /*1090*/  LDC R95, c[0x0][0x600] ;  /* 0x00018000ff5f7b82 */ /* 0x000e620000000800 */
[-C--:B------:R-:W-:Y:S01]  /*10a0*/  IADD3 R5, RZ, -R23.reuse, -R0 ;  /* 0x80000017ff057210 */ /* 0x080fe20007ffe800 */
[----:B------:R-:W-:Y:S01]  /*10b0*/  IMAD.U32 R6, RZ, RZ, UR6 ;  /* 0x00000006ff067e24 */ /* 0x000fe2000f8e00ff */
[C---:B--2---:R-:W-:Y:S01]  /*10c0*/  LOP3.LUT R89, R3.reuse, 0x3, RZ, 0xc0, !PT ;  /* 0x0000000303597812 */ /* 0x044fe200078ec0ff */
[----:B------:R-:W-:Y:S01]  /*10d0*/  UISETP.LT.AND UP0, UPT, UR43, 0x1, UPT ;  /* 0x000000012b00788c */ /* 0x000fe2000bf01270 */
[----:B------:R-:W-:Y:S01]  /*10e0*/  LOP3.LUT R94, R3, 0x80, RZ, 0xc0, !PT ;  /* 0x00000080035e7812 */ /* 0x000fe200078ec0ff */
[----:B------:R-:W-:Y:S01]  /*10f0*/  IMAD R5, R14, -0x40, R5 ;  /* 0xffffffc00e057824 */ /* 0x000fe200078e0205 */
[----:B------:R-:W-:Y:S01]  /*1100*/  ULDC UR4, c[0x0][0x284] ;  /* 0x0000a10000047ab9 */ /* 0x000fe20000000800 */
[-C--:B---3--:R-:W-:Y:S01]  /*1110*/  SHF.L.U32 R7, R7, R90.reuse, RZ ;  /* 0x0000005a07077219 */ /* 0x088fe200000006ff */
[----:B------:R-:W-:Y:S01]  /*1120*/  USEL UR44, UR43, 0x1, UP0 ;  /* 0x000000012b2c7887 */ /* 0x000fe20008000000 */
[----:B------:R-:W-:Y:S01]  /*1130*/  LOP3.LUT R22, R22, R23, RZ, 0xfc, !PT ;  /* 0x0000001716167212 */ /* 0x000fe200078efcff */
[----:B------:R-:W-:Y:S01]  /*1140*/  IMAD R89, R89, -0x2, R6 ;  /* 0xfffffffe59597824 */ /* 0x000fe200078e0206 */
[----:B------:R-:W-:Y:S01]  /*1150*/  SHF.L.U32 R90, R9, R90, RZ ;  /* 0x0000005a095a7219 */ /* 0x000fe200000006ff */
[----:B------:R-:W-:Y:S01]  /*1160*/  VIADD R97, R5, UR4 ;  /* 0x0000000405617c36 */ /* 0x000fe20008000000 */
[----:B------:R-:W-:Y:S01]  /*1170*/  LOP3.LUT R98, R18, 0x1, RZ, 0xfc, !PT ;  /* 0x0000000112627812 */ /* 0x000fe200078efcff */
[----:B------:R-:W-:Y:S01]  /*1180*/  IMAD.MOV.U32 R23, RZ, RZ, RZ ;  /* 0x000000ffff177224 */ /* 0x000fe200078e00ff */
[C---:B0-----:R-:W-:Y:S01]  /*1190*/  SHF.L.U64.HI R91, R92.reuse, 0x3, R93 ;  /* 0x000000035c5b7819 */ /* 0x041fe2000001025d */
[----:B------:R-:W-:Y:S01]  /*11a0*/  IMAD.SHL.U32 R92, R92, 0x8, RZ ;  /* 0x000000085c5c7824 */ /* 0x000fe200078e00ff */
[----:B------:R-:W-:Y:S01]  /*11b0*/  SHF.R.U32.HI R94, RZ, 0x7, R94 ;  /* 0x00000007ff5e7819 */ /* 0x000fe2000001165e */
[----:B------:R-:W-:Y:S01]  /*11c0*/  IMAD.SHL.U32 R93, R3, 0x2, RZ ;  /* 0x00000002035d7824 */ /* 0x000fe200078e00ff */
[----:B------:R-:W-:Y:S01]  /*11d0*/  LOP3.LUT R96, RZ, R7, RZ, 0x33, !PT ;  /* 0x00000007ff607212 */ /* 0x000fe200078e33ff */
[----:B------:R-:W-:Y:S01]  /*11e0*/  UIADD3 UR44, UR43, -UR44, URZ ;  /* 0x8000002c2b2c7290 */ /* 0x000fe2000fffe03f */
[----:B------:R-:W-:Y:S01]  /*11f0*/  UMOV UR40, URZ ;  /* 0x0000003f00287c82 */ /* 0x000fe20008000000 */
[----:B-1----:R-:W-:Y:S01]  /*1200*/  VIADD R95, R95, 0xffffffff ;  /* 0xffffffff5f5f7836 */ /* 0x002fe20000000000 */
[----:B------:R-:W-:-:S09]  /*1210*/  UMOV UR41, URZ ;  /* 0x0000003f00297c82 */ /* 0x000fd20008000000 */
.L_x_158:
[----:B0-----:R-:W0:Y:S01]  /*1220*/  SHFL.IDX PT, R0, R94, RZ, 0x1f ;  /* 0x00001fff5e007589 */ /* 0x001e2200000e0000 */
[----:B-1----:R-:W1:Y:S01]  /*1230*/  S2UR UR7, SR_CgaCtaId ;  /* 0x00000000000779c3 */ /* 0x002e620000008800 */
[----:B------:R-:W-:Y:S01]  /*1240*/  UMOV UR6, 0x400 ;  /* 0x0000040000067882 */ /* 0x000fe20000000000 */
[----:B0-----:R-:W-:Y:S01]  /*1250*/  R2UR UR4, R0 ;  /* 0x00000000000472ca */ /* 0x001fe200000e0000 */
[----:B-1----:R-:W-:-:S12]  /*1260*/  ULEA UR46, UR7, UR6, 0x18 ;  /* 0x00000006072e7291 */ /* 0x002fd8000f8ec03f */
[----:B------:R-:W-:-:S04]  /*1270*/  ULEA.HI UR5, UR4, UR4, URZ, 0x1 ;  /* 0x0000000404057291 */ /* 0x000fc8000f8f083f */
[----:B------:R-:W-:-:S04]  /*1280*/  ULOP3.LUT UR5, UR5, 0x7fffe, URZ, 0xc0, !UPT ;  /* 0x0007fffe05057892 */ /* 0x000fc8000f8ec03f */
[----:B------:R-:W-:-:S03]  /*1290*/  UIADD3 UR5, UR4, -UR5, URZ ;  /* 0x8000000504057290 */ /* 0x000fc6000fffe03f */
[----:B------:R-:W-:Y:S01]  /*12a0*/  ULDC UR4, c[0x0][0x28c] ;  /* 0x0000a30000047ab9 */ /* 0x000fe20000000800 */
[----:B------:R-:W-:Y:S01]  /*12b0*/  ULEA UR5, UR5, UR46, 0xd ;  /* 0x0000002e05057291 */ /* 0x000fe2000f8e683f */
[----:B------:R-:W-:-:S03]  /*12c0*/  ISETP.LT.AND P0, PT, RZ, UR4, PT ;  /* 0x00000004ff007c0c */ /* 0x000fc6000bf01270 */
[----:B------:R-:W-:-:S04]  /*12d0*/  UIADD3 UR5, UR5, 0x180, URZ ;  /* 0x0000018005057890 */ /* 0x000fc8000fffe03f */
[----:B------:R-:W-:-:S04]  /*12e0*/  USHF.R.U32.HI UR5, URZ, 0x4, UR5 ;  /* 0x000000043f057899 */ /* 0x000fc80008011605 */
[----:B------:R-:W-:Y:S02]  /*12f0*/  ULOP3.LUT UR45, UR5, 0x3fff, URZ, 0xc0, !UPT ;  /* 0x00003fff052d7892 */ /* 0x000fe4000f8ec03f */
[----:B--2345:R-:W-:Y:S10]  /*1300*/  @P0 BRA `(.L_x_13) ;  /* 0x0000000000400947 */ /* 0x03cff40003800000 */
[----:B------:R-:W-:Y:S01]  /*1310*/  MOV R0, 0x0 ;  /* 0x0000000000007802 */ /* 0x000fe20000000f00 */
[----:B------:R-:W-:Y:S01]  /*1320*/  ULDC.64 UR4, c[0x4][0x68] ;  /* 0x01001a0000047ab9 */ /* 0x000fe20000000a00 */
[----:B------:R-:W-:Y:S01]  /*1330*/  ULDC.64 UR6, c[0x4][0x8] ;  /* 0x0100020000067ab9 */ /* 0x000fe20000000a00 */
[----:B------:R-:W-:Y:S01]  /*1340*/  IMAD.U32 R4, RZ, RZ, UR4 ;  /* 0x00000004ff047e24 */ /* 0x000fe2000f8e00ff */
[----:B------:R0:W1:Y:S01]  /*1350*/  LDC.64 R14, c[0x4][R0] ;  /* 0x01000000000e7b82 */ /* 0x0000620000000a00 */
[----:B------:R-:W-:Y:S01]  /*1360*/  IMAD.U32 R5, RZ, RZ, UR5 ;  /* 0x00000005ff057e24 */ /* 0x000fe2000f8e00ff */
[----:B------:R-:W-:Y:S01]  /*1370*/  ULDC.64 UR4, c[0x4][0x70] ;  /* 0x01001c0000047ab9 */ /* 0x000fe20000000a00 */
[----:B------:R-:W-:Y:S02]  /*1380*/  IMAD.U32 R10, RZ, RZ, UR6 ;  /* 0x00000006ff0a7e24 */ /* 0x000fe4000f8e00ff */
[----:B------:R-:W-:Y:S02]  /*1390*/  IMAD.U32 R6, RZ, RZ, UR4 ;  /* 0x00000004ff067e24 */ /* 0x000fe4000f8e00ff */
[----:B------:R-:W-:-:S02]  /*13a0*/  IMAD.U32 R7, RZ, RZ, UR5 ;  /* 0x00000005ff077e24 */ /* 0x000fc4000f8e00ff */
[----:B------:R-:W-:Y:S02]  /*13b0*/  IMAD.U32 R11, RZ, RZ, UR7 ;  /* 0x00000007ff0b7e24 */ /* 0x000fe4000f8e00ff */
[----:B------:R-:W-:Y:S02]  /*13c0*/  IMAD.MOV.U32 R8, RZ, RZ, 0x1e1 ;  /* 0x000001e1ff087424 */ /* 0x000fe400078e00ff */
[----:B------:R-:W-:Y:S02]  /*13d0*/  IMAD.MOV.U32 R12, RZ, RZ, 0x1 ;  /* 0x00000001ff0c7424 */ /* 0x000fe400078e00ff */
[----:B0-----:R-:W-:-:S07]  /*13e0*/  IMAD.MOV.U32 R13, RZ, RZ, RZ ;  /* 0x000000ffff0d7224 */ /* 0x001fce00078e00ff */
[----:B------:R-:W-:-:S07]  /*13f0*/  LEPC R20, `(.L_x_13) ;  /* 0x000000001014794e */ /* 0x000fce0000000000 */
[----:B-1---5:R-:W-:Y:S05]  /*1400*/  CALL.ABS.NOINC R14 ;  /* 0x000000000e007343 */ /* 0x022fea0003c00000 */
.L_x_13:
[----:B------:R-:W-:-:S13]  /*1410*/  ISETP.NE.AND P0, PT, R98, 0x3, PT ;  /* 0x000000036200780c */ /* 0x000fda0003f05270 */
[----:B------:R-:W-:Y:S05]  /*1420*/  @!P0 BRA `(.L_x_14) ;  /* 0x0000000000048947 */ /* 0x000fea0003800000 */
[----:B------:R-:W-:Y:S01]  /*1430*/  BPT.TRAP 0x1 ;  /* 0x000000040000795c */ /* 0x000fe20000300000 */
.L_x_14:
[----:B------:R-:W-:Y:S02]  /*1440*/  IMAD.U32 R3, RZ, RZ, UR41 ;  /* 0x00000029ff037e24 */ /* 0x000fe4000f8e00ff */
[----:B------:R-:W-:-:S03]  /*1450*/  IMAD.U32 R0, RZ, RZ, UR40 ;  /* 0x00000028ff007e24 */ /* 0x000fc6000f8e00ff */
[----:B------:R-:W-:Y:S02]  /*1460*/  LEA R3, R3, UR46, 0x3 ;  /* 0x0000002e03037c11 */ /* 0x000fe4000f8e18ff */
[----:B------:R-:W-:-:S04]  /*1470*/  SHF.L.U32 R0, R0, 0x1f, RZ ;  /* 0x0000001f00007819 */ /* 0x000fc800000006ff */
[----:B------:R0:W1:Y:S01]  /*1480*/  SYNCS.PHASECHK.TRANS64.TRYWAIT P1, [R3+URZ], R0 ;  /* 0x00000000030075a7 */ /* 0x000062000802017f */
[----:B------:R-:W-:Y:S05]  /*1490*/  @!P0 BRA `(.L_x_15) ;  /* 0x0000000000048947 */ /* 0x000fea0003800000 */
[----:B------:R-:W-:Y:S01]  /*14a0*/  BPT.TRAP 0x1 ;  /* 0x000000040000795c */ /* 0x000fe20000300000 */
.L_x_15:
[----:B------:R-:W-:-:S05]  /*14b0*/  IMAD.U32 R4, RZ, RZ, UR44 ;  /* 0x0000002cff047e24 */ /* 0x000fca000f8e00ff */
[----:B------:R-:W-:Y:S01]  /*14c0*/  ISETP.GE.AND P2, PT, R4, 0x1, PT ;  /* 0x000000010400780c */ /* 0x000fe20003f46270 */
[----:B-1----:R-:W-:-:S12]  /*14d0*/  @P1 BRA `(.L_x_16) ;  /* 0x0000000000081947 */ /* 0x002fd80003800000 */
[----:B------:R-:W1:Y:S02]  /*14e0*/  SYNCS.PHASECHK.TRANS64.TRYWAIT P1, [R3+URZ], R0 ;  /* 0x00000000030075a7 */ /* 0x000e64000802017f */
[----:B-1----:R-:W-:Y:S05]  /*14f0*/  @!P1 BRA `(.L_x_17) ;  /* 0x00000068003c9947 */ /* 0x002fea0003800000 */
.L_x_16:
[----:B------:R-:W-:Y:S05]  /*1500*/  WARPSYNC.ALL ;  /* 0x0000000000007948 */ /* 0x000fea0003800000 */
[----:B------:R-:W-:Y:S01]  /*1510*/  UIADD3 UR4, UR46, 0x1c180, URZ ;  /* 0x0001c1802e047890 */ /* 0x000fe2000fffe03f */
[----:B------:R-:W-:Y:S01]  /*1520*/  WARPGROUP.ARRIVE ;  /* 0x00000000000079c5 */ /* 0x000fe20000000000 */
[----:B------:R-:W-:Y:S02]  /*1530*/  ULEA UR5, UR41, UR45, 0xa ;  /* 0x0000002d29057291 */ /* 0x000fe4000f8e503f */
[----:B------:R-:W-:Y:S01]  /*1540*/  USHF.R.U32.HI UR4, URZ, 0x4, UR4 ;  /* 0x000000043f047899 */ /* 0x000fe20008011604 */
[----:B------:R-:W-:Y:S01]  /*1550*/  UMOV UR9, 0x40000040 ;  /* 0x4000004000097882 */ /* 0x000fe20000000000 */
[----:B------:R-:W-:-:S02]  /*1560*/  UMOV UR11, 0x40000040 ;  /* 0x40000040000b7882 */ /* 0x000fc40000000000 */
[----:B------:R-:W-:Y:S01]  /*1570*/  ULOP3.LUT UR4, UR4, 0x3fff, URZ, 0xc0, !UPT ;  /* 0x00003fff04047892 */ /* 0x000fe2000f8ec03f */
[----:B------:R-:W-:-:S03]  /*1580*/  UMOV UR8, UR5 ;  /* 0x0000000500087c82 */ /* 0x000fc60008000000 */
[----:B------:R-:W-:-:S04]  /*1590*/  ULOP3.LUT UR4, UR4, 0x2000000, URZ, 0xfc, !UPT ;  /* 0x0200000004047892 */ /* 0x000fc8000f8efc3f */
[----:B------:R-:W-:-:S07]  /*15a0*/  ULEA UR6, UR41, UR4, 0xa ;  /* 0x0000000429067291 */ /* 0x000fce000f8e503f */
[----:B------:R-:W-:Y:S02]  /*15b0*/  UMOV UR10, UR6 ;  /* 0x00000006000a7c82 */ /* 0x000fe40008000000 */
[----:B------:R-:W-:Y:S01]  /*15c0*/  HGMMA.64x128x16.F32.BF16 R24, gdesc[UR8].tnspA.tnspB, RZ, !UPT, gsb0 ;  /* 0x61e00000081879f0 */ /* 0x000fe2000c0018ff */
[----:B------:R-:W-:Y:S02]  /*15d0*/  UIADD3 UR8, UR5, 0x80, URZ ;  /* 0x0000008005087890 */ /* 0x000fe4000fffe03f */
[----:B------:R-:W-:Y:S01]  /*15e0*/  UIADD3 UR10, UR6, 0x80, URZ ;  /* 0x00000080060a7890 */ /* 0x000fe2000fffe03f */
[----:B------:R-:W-:Y:S01]  /*15f0*/  UMOV UR9, 0x40000040 ;  /* 0x4000004000097882 */ /* 0x000fe20000000000 */
[----:B------:R-:W-:Y:S01]  /*1600*/  UMOV UR11, 0x40000040 ;  /* 0x40000040000b7882 */ /* 0x000fe20000000000 */
[----:B------:R-:W-:Y:S02]  /*1610*/  WARPGROUP.DEPBAR.LE gsb0, 0x0 ;  /* 0x00008000000079c5 */ /* 0x000fe40000010000 */
[----:B------:R-:W-:-:S06]  /*1620*/  WARPGROUP.ARRIVE ;  /* 0x00000000000079c5 */ /* 0x000fcc0000000000 */
[----:B------:R-:W-:Y:S01]  /*1630*/  HGMMA.64x128x16.F32.BF16 R24, gdesc[UR8].tnspA.tnspB, R24, gsb0 ;  /* 0x61e00000081879f0 */ /* 0x000fe20008001818 */
        /* <DEDUP_REMOVED lines=13> */
[----:B------:R-:W-:Y:S03]  /*1710*/  HGMMA.64x128x16.F32.BF16 R24, gdesc[UR8].tnspA.tnspB, R24, gsb0 ;  /* 0x61e00000081879f0 */ /* 0x000fe60008001818 */
[----:B------:R-:W-:Y:S02]  /*1720*/  WARPGROUP.DEPBAR.LE gsb0, 0x0 ;  /* 0x00008000000079c5 */ /* 0x000fe40000010000 */
[----:B------:R-:W-:Y:S05]  /*1730*/  @!P2 BRA `(.L_x_18) ;  /* 0x00000004001ca947 */ /* 0x000fea0003800000 */
[----:B------:R-:W-:Y:S01]  /*1740*/  UIADD3 UR5, UR41, 0x1, URZ ;  /* 0x0000000129057890 */ /* 0x000fe2000fffe03f */
[----:B01----:R-:W-:-:S03]  /*1750*/  IMAD.U32 R0, RZ, RZ, UR44 ;  /* 0x0000002cff007e24 */ /* 0x003fc6000f8e00ff */
[----:B------:R-:W-:-:S04]  /*1760*/  UISETP.NE.AND UP0, UPT, UR5, 0x7, UPT ;  /* 0x000000070500788c */ /* 0x000fc8000bf05270 */
[----:B------:R-:W-:Y:S02]  /*1770*/  USEL UR6, URZ, 0x1, UP0 ;  /* 0x000000013f067887 */ /* 0x000fe40008000000 */
[----:B------:R-:W-:Y:S02]  /*1780*/  USEL UR5, UR5, URZ, UP0 ;  /* 0x0000003f05057287 */ /* 0x000fe40008000000 */
[----:B------:R-:W-:-:S06]  /*1790*/  ULOP3.LUT UR6, UR40, UR6, URZ, 0x3c, !UPT ;  /* 0x0000000628067292 */ /* 0x000fcc000f8e3c3f */
[----:B------:R-:W-:Y:S01]  /*17a0*/  IMAD.U32 R5, RZ, RZ, UR6 ;  /* 0x00000006ff057e24 */ /* 0x000fe2000f8e00ff */
[----:B------:R-:W-:-:S06]  /*17b0*/  UMOV UR6, UR41 ;  /* 0x0000002900067c82 */ /* 0x000fcc0008000000 */
.L_x_25:
[----:B01----:R-:W-:Y:S05]  /*17c0*/  @!P0 BRA `(.L_x_19) ;  /* 0x0000000000048947 */ /* 0x003fea0003800000 */
[----:B------:R-:W-:Y:S01]  /*17d0*/  BPT.TRAP 0x1 ;  /* 0x000000040000795c */ /* 0x000fe20000300000 */
.L_x_19:
[----:B------:R-:W0:Y:S01]  /*17e0*/  S2UR UR8, SR_CgaCtaId ;  /* 0x00000000000879c3 */ /* 0x000e220000008800 */
[----:B------:R-:W-:Y:S01]  /*17f0*/  UMOV UR7, 0x400 ;  /* 0x0000040000077882 */ /* 0x000fe20000000000 */
[----:B------:R-:W-:Y:S01]  /*1800*/  SHF.L.U32 R3, R5, 0x1f, RZ ;  /* 0x0000001f05037819 */ /* 0x000fe200000006ff */
[----:B0-----:R-:W-:-:S04]  /*1810*/  ULEA UR13, UR8, UR7, 0x18 ;  /* 0x00000007080d7291 */ /* 0x001fc8000f8ec03f */
[----:B------:R-:W-:-:S09]  /*1820*/  ULEA UR7, UR5, UR13, 0x3 ;  /* 0x0000000d05077291 */ /* 0x000fd2000f8e183f */
[----:B------:R0:W1:Y:S01]  /*1830*/  SYNCS.PHASECHK.TRANS64.TRYWAIT P1, [UR7], R3 ;  /* 0x00000003ff0075a7 */ /* 0x0000620008020147 */
[----:B------:R-:W-:Y:S05]  /*1840*/  @!P0 BRA `(.L_x_20) ;  /* 0x0000000000048947 */ /* 0x000fea0003800000 */
[----:B------:R-:W-:Y:S01]  /*1850*/  BPT.TRAP 0x1 ;  /* 0x000000040000795c */ /* 0x000fe20000300000 */
.L_x_20:
[----:B-1----:R-:W-:Y:S05]  /*1860*/  @P1 BRA `(.L_x_21) ;  /* 0x0000000000081947 */ /* 0x002fea0003800000 */
[----:B------:R-:W1:Y:S02]  /*1870*/  SYNCS.PHASECHK.TRANS64.TRYWAIT P1, [UR7], R3 ;  /* 0x00000003ff0075a7 */ /* 0x000e640008020147 */
[----:B-1----:R-:W-:Y:S05]  /*1880*/  @!P1 BRA `(.L_x_22) ;  /* 0x00000064006c9947 */ /* 0x002fea0003800000 */
.L_x_21:
[----:B------:R-:W-:Y:S01]  /*1890*/  ULEA UR7, UR5, UR45, 0xa ;  /* 0x0000002d05077291 */ /* 0x000fe2000f8e503f */
[----:B------:R-:W-:Y:S01]  /*18a0*/  WARPGROUP.ARRIVE ;  /* 0x00000000000079c5 */ /* 0x000fe20000000000 */
[----:B------:R-:W-:Y:S01]  /*18b0*/  ULEA UR12, UR5, UR4, 0xa ;  /* 0x00000004050c7291 */ /* 0x000fe2000f8e503f */
[----:B------:R-:W-:Y:S01]  /*18c0*/  UMOV UR9, 0x40000040 ;  /* 0x4000004000097882 */ /* 0x000fe20000000000 */
[----:B------:R-:W-:-:S03]  /*18d0*/  UMOV UR11, 0x40000040 ;  /* 0x40000040000b7882 */ /* 0x000fc60000000000 */
[----:B------:R-:W-:Y:S02]  /*18e0*/  UMOV UR8, UR7 ;  /* 0x0000000700087c82 */ /* 0x000fe40008000000 */
[----:B------:R-:W-:Y:S02]  /*18f0*/  UMOV UR10, UR12 ;  /* 0x0000000c000a7c82 */ /* 0x000fe40008000000 */
[----:B------:R-:W-:Y:S01]  /*1900*/  HGMMA.64x128x16.F32.BF16 R24, gdesc[UR8].tnspA.tnspB, R24, gsb0 ;  /* 0x61e00000081879f0 */ /* 0x000fe20008001818 */
[----:B------:R-:W-:Y:S02]  /*1910*/  UIADD3 UR8, UR7, 0x80, URZ ;  /* 0x0000008007087890 */ /* 0x000fe4000fffe03f */
[----:B------:R-:W-:Y:S01]  /*1920*/  UIADD3 UR10, UR12, 0x80, URZ ;  /* 0x000000800c0a7890 */ /* 0x000fe2000fffe03f */
[----:B------:R-:W-:Y:S01]  /*1930*/  UMOV UR9, 0x40000040 ;  /* 0x4000004000097882 */ /* 0x000fe20000000000 */
[----:B------:R-:W-:Y:S01]  /*1940*/  UMOV UR11, 0x40000040 ;  /* 0x40000040000b7882 */ /* 0x000fe20000000000 */
[----:B------:R-:W-:-:S02]  /*1950*/  WARPGROUP.DEPBAR.LE gsb0, 0x0 ;  /* 0x00008000000079c5 */ /* 0x000fc40000010000 */
        /* <DEDUP_REMOVED lines=18> */
[----:B------:R-:W-:Y:S01]  /*1a80*/  BPT.TRAP 0x1 ;  /* 0x000000040000795c */ /* 0x000fe20000300000 */
.L_x_23:
[----:B------:R-:W-:Y:S01]  /*1a90*/  ULEA UR7, UR6, UR13, 0x3 ;  /* 0x0000000d06077291 */ /* 0x000fe2000f8e183f */
[----:B------:R-:W-:-:S03]  /*1aa0*/  ISETP.GT.U32.AND P1, PT, R18, 0x1, PT ;  /* 0x000000011200780c */ /* 0x000fc60003f24070 */
[----:B------:R-:W-:-:S04]  /*1ab0*/  UIADD3 UR7, UR7, 0x38, URZ ;  /* 0x0000003807077890 */ /* 0x000fc8000fffe03f */
[----:B------:R-:W-:-:S09]  /*1ac0*/  UPRMT UR7, URZ, 0x654, UR7 ;  /* 0x000006543f077896 */ /* 0x000fd20008000007 */
[----:B------:R-:W-:Y:S01]  /*1ad0*/  SYNCS.ARRIVE.TRANS64.RED.A1T0 RZ, [UR7], RZ ;  /* 0x000000ffffff79a7 */ /* 0x000fe20008100407 */
[----:B------:R-:W-:Y:S05]  /*1ae0*/  @P1 BRA `(.L_x_24) ;  /* 0x0000000000041947 */ /* 0x000fea0003800000 */
[----:B------:R-:W-:Y:S01]  /*1af0*/  BPT.TRAP 0x1 ;  /* 0x000000040000795c */ /* 0x000fe20000300000 */
.L_x_24:
[----:B------:R-:W-:Y:S01]  /*1b00*/  UIADD3 UR5, UR5, 0x1, URZ ;  /* 0x0000000105057890 */ /* 0x000fe2000fffe03f */
[C---:B------:R-:W-:Y:S01]  /*1b10*/  ISETP.GT.AND P1, PT, R0.reuse, 0x1, PT ;  /* 0x000000010000780c */ /* 0x040fe20003f24270 */
[----:B------:R-:W-:Y:S01]  /*1b20*/  UIADD3 UR6, UR6, 0x1, URZ ;  /* 0x0000000106067890 */ /* 0x000fe2000fffe03f */
[----:B------:R-:W-:Y:S01]  /*1b30*/  VIADD R0, R0, 0xffffffff ;  /* 0xffffffff00007836 */ /* 0x000fe20000000000 */
[----:B------:R-:W-:Y:S02]  /*1b40*/  UISETP.NE.AND UP0, UPT, UR5, 0x7, UPT ;  /* 0x000000070500788c */ /* 0x000fe4000bf05270 */
[----:B------:R-:W-:Y:S02]  /*1b50*/  UISETP.NE.AND UP1, UPT, UR6, 0x7, UPT ;  /* 0x000000070600788c */ /* 0x000fe4000bf25270 */
[----:B------:R-:W-:Y:S02]  /*1b60*/  USEL UR7, URZ, 0x1, UP0 ;  /* 0x000000013f077887 */ /* 0x000fe40008000000 */
[----:B------:R-:W-:-:S02]  /*1b70*/  USEL UR5, UR5, URZ, UP0 ;  /* 0x0000003f05057287 */ /* 0x000fc40008000000 */
[----:B------:R-:W-:Y:S02]  /*1b80*/  USEL UR6, UR6, URZ, UP1 ;  /* 0x0000003f06067287 */ /* 0x000fe40008800000 */
[----:B------:R-:W-:Y:S01]  /*1b90*/  LOP3.LUT R5, R5, UR7, RZ, 0x3c, !PT ;  /* 0x0000000705057c12 */ /* 0x000fe2000f8e3cff */
[----:B------:R-:W-:Y:S09]  /*1ba0*/  @P1 BRA `(.L_x_25) ;  /* 0xfffffffc00041947 */ /* 0x000ff2000383ffff */
.L_x_18:
[----:B01----:R-:W0:Y:S02]  /*1bb0*/  LDC R0, c[0x0][0x28c] ;  /* 0x0000a300ff007b82 */ /* 0x003e240000000800 */
[----:B0-----:R-:W-:-:S13]  /*1bc0*/  ISETP.GE.AND P1, PT, R0, 0x1, PT ;  /* 0x000000010000780c */ /* 0x001fda0003f26270 */
[----:B------:R-:W-:Y:S05]  /*1bd0*/  @!P1 BRA `(.L_x_26) ;  /* 0x0000000000489947 */ /* 0x000fea0003800000 */
[----:B------:R-:W-:Y:S05]  /*1be0*/  @!P0 BRA `(.L_x_27) ;  /* 0x0000000000048947 */ /* 0x000fea0003800000 */
[----:B------:R-:W-:Y:S01]  /*1bf0*/  BPT.TRAP 0x1 ;  /* 0x000000040000795c */ /* 0x000fe20000300000 */
.L_x_27:
[----:B------:R-:W0:Y:S01]  /*1c00*/  S2UR UR7, SR_CgaCtaId ;  /* 0x00000000000779c3 */ /* 0x000e220000008800 */
[----:B------:R-:W-:Y:S01]  /*1c10*/  UIADD3 UR6, UR44, UR41, URZ ;  /* 0x000000292c067290 */ /* 0x000fe2000fffe03f */
[----:B------:R-:W-:-:S03]  /*1c20*/  ISETP.GT.U32.AND P0, PT, R18, 0x1, PT ;  /* 0x000000011200780c */ /* 0x000fc60003f04070 */
[----:B------:R-:W-:-:S04]  /*1c30*/  UIMAD.WIDE.U32 UR4, UR6, 0x24924925, URZ ;  /* 0x24924925060478a5 */ /* 0x000fc8000f8e003f */
[----:B------:R-:W-:-:S04]  /*1c40*/  UIADD3 UR4, UR6, -UR5, URZ ;  /* 0x8000000506047290 */ /* 0x000fc8000fffe03f */
[----:B------:R-:W-:-:S03]  /*1c50*/  ULEA.HI UR4, UR4, UR5, URZ, 0x1f ;  /* 0x0000000504047291 */ /* 0x000fc6000f8ff83f */
[----:B------:R-:W-:Y:S01]  /*1c60*/  UMOV UR5, 0x400 ;  /* 0x0000040000057882 */ /* 0x000fe20000000000 */
[----:B------:R-:W-:-:S04]  /*1c70*/  USHF.R.U32.HI UR4, URZ, 0x2, UR4 ;  /* 0x000000023f047899 */ /* 0x000fc80008011604 */
[----:B------:R-:W-:Y:S02]  /*1c80*/  UIMAD UR4, UR4, -0x7, UR6 ;  /* 0xfffffff9040478a4 */ /* 0x000fe4000f8e0206 */
[----:B0-----:R-:W-:-:S04]  /*1c90*/  ULEA UR5, UR7, UR5, 0x18 ;  /* 0x0000000507057291 */ /* 0x001fc8000f8ec03f */
[----:B------:R-:W-:-:S04]  /*1ca0*/  ULEA UR4, UR4, UR5, 0x3 ;  /* 0x0000000504047291 */ /* 0x000fc8000f8e183f */
[----:B------:R-:W-:-:S04]  /*1cb0*/  UIADD3 UR4, UR4, 0x38, URZ ;  /* 0x0000003804047890 */ /* 0x000fc8000fffe03f */
[----:B------:R-:W-:-:S09]  /*1cc0*/  UPRMT UR4, URZ, 0x654, UR4 ;  /* 0x000006543f047896 */ /* 0x000fd20008000004 */
[----:B------:R-:W-:Y:S01]  /*1cd0*/  SYNCS.ARRIVE.TRANS64.RED.A1T0 RZ, [UR4], RZ ;  /* 0x000000ffffff79a7 */ /* 0x000fe20008100404 */
[----:B------:R-:W-:Y:S05]  /*1ce0*/  @P0 BRA `(.L_x_26) ;  /* 0x0000000000040947 */ /* 0x000fea0003800000 */
[----:B------:R-:W-:Y:S01]  /*1cf0*/  BPT.TRAP 0x1 ;  /* 0x000000040000795c */ /* 0x000fe20000300000 */
.L_x_26:
[----:B------:R-:W-:Y:S01]  /*1d00*/  UISETP.GE.U32.AND UP1, UPT, UR43, 0x7, UPT ;  /* 0x000000072b00788c */ /* 0x000fe2000bf26070 */
[----:B------:R-:W-:Y:S01]  /*1d10*/  IMAD.SHL.U32 R6, R100, 0x80, RZ ;  /* 0x0000008064067824 */ /* 0x000fe200078e00ff */
[----:B------:R-:W-:Y:S01]  /*1d20*/  UIADD3 UR41, UR43, UR41, URZ ;  /* 0x000000292b297290 */ /* 0x000fe2000fffe03f */
[----:B------:R-:W-:Y:S01]  /*1d30*/  SHF.R.S32.HI R11, RZ, 0x1f, R99 ;  /* 0x0000001fff0b7819 */ /* 0x000fe20000011463 */
[----:B------:R-:W-:Y:S01]  /*1d40*/  ULDC UR10, c[0x0][0x288] ;  /* 0x0000a200000a7ab9 */ /* 0x000fe20000000800 */
[----:B------:R-:W-:Y:S01]  /*1d50*/  IMAD.SHL.U32 R10, R101, 0x80, RZ ;  /* 0x00000080650a7824 */ /* 0x000fe200078e00ff */
[C---:B------:R-:W-:Y:S01]  /*1d60*/  LOP3.LUT R8, R6.reuse, 0x6, R93, 0xf8, !PT ;  /* 0x0000000606087812 */ /* 0x040fe200078ef85d */
[----:B------:R-:W-:Y:S01]  /*1d70*/  UISETP.GT.U32.AND UP0, UPT, UR41, 0x6, UPT ;  /* 0x000000062900788c */ /* 0x000fe2000bf04070 */
[----:B------:R-:W-:Y:S01]  /*1d80*/  ISETP.GE.AND P0, PT, R6, UR10, PT ;  /* 0x0000000a06007c0c */ /* 0x000fe2000bf06270 */
[----:B------:R-:W-:Y:S01]  /*1d90*/  ULDC.64 UR6, c[0x0][0x5d0] ;  /* 0x0001740000067ab9 */ /* 0x000fe20000000a00 */
[----:B------:R-:W-:Y:S01]  /*1da0*/  ULDC UR11, c[0x0][0x284] ;  /* 0x0000a100000b7ab9 */ /* 0x000fe20000000800 */
[----:B------:R-:W-:Y:S01]  /*1db0*/  @UP1 UIMAD.WIDE.U32 UR4, UR41, 0x24924925, URZ ;  /* 0x24924925290418a5 */ /* 0x000fe2000f8e003f */
[----:B------:R-:W-:Y:S01]  /*1dc0*/  SHF.R.S32.HI R9, RZ, 0x1f, R8 ;  /* 0x0000001fff097819 */ /* 0x000fe20000011408 */
[----:B------:R-:W-:Y:S01]  /*1dd0*/  IMAD R0, R11, UR6, RZ ;  /* 0x000000060b007c24 */ /* 0x000fe2000f8e02ff */
[----:B------:R-:W-:Y:S01]  /*1de0*/  UISETP.LT.U32.AND UP0, UPT, UR43, 0x7, UP0 ;  /* 0x000000072b00788c */ /* 0x000fe20008701070 */
[----:B------:R-:W-:Y:S01]  /*1df0*/  ISETP.GE.OR P0, PT, R10, UR11, P0 ;  /* 0x0000000b0a007c0c */ /* 0x000fe20008706670 */
[----:B------:R-:W-:Y:S01]  /*1e00*/  @UP1 UIADD3 UR4, UR41, -UR5, URZ ;  /* 0x8000000529041290 */ /* 0x000fe2000fffe03f */
[C---:B------:R-:W-:Y:S01]  /*1e10*/  IMAD R3, R99.reuse, UR7, R0 ;  /* 0x0000000763037c24 */ /* 0x040fe2000f8e0200 */
[----:B------:R-:W-:Y:S01]  /*1e20*/  ULDC.64 UR8, c[0x0][0x5c8] ;  /* 0x0001720000087ab9 */ /* 0x000fe20000000a00 */
[----:B------:R-:W-:Y:S01]  /*1e30*/  IMAD.WIDE.U32 R4, R99, UR6, R8 ;  /* 0x0000000663047c25 */ /* 0x000fe2000f8e0008 */
[----:B------:R-:W-:-:S02]  /*1e40*/  USEL UR6, URZ, 0x1, !UP0 ;  /* 0x000000013f067887 */ /* 0x000fc4000c000000 */
[----:B------:R-:W-:Y:S01]  /*1e50*/  @UP1 ULEA.HI UR4, UR4, UR5, URZ, 0x1f ;  /* 0x0000000504041291 */ /* 0x000fe2000f8ff83f */
[----:B------:R-:W-:Y:S01]  /*1e60*/  IMAD.WIDE R100, R101, 0x80, R22 ;  /* 0x0000008065647825 */ /* 0x000fe200078e0216 */
[----:B------:R-:W-:Y:S02]  /*1e70*/  ULOP3.LUT UR40, UR40, UR6, URZ, 0x3c, !UPT ;  /* 0x0000000628287292 */ /* 0x000fe4000f8e3c3f */
[----:B------:R-:W-:Y:S01]  /*1e80*/  @UP1 USHF.R.U32.HI UR4, URZ, 0x2, UR4 ;  /* 0x000000023f041899 */ /* 0x000fe20008011604 */
[----:B------:R-:W-:Y:S02]  /*1e90*/  IMAD.IADD R5, R5, 0x1, R3 ;  /* 0x0000000105057824 */ /* 0x000fe400078e0203 */
[----:B------:R-:W-:Y:S01]  /*1ea0*/  IMAD R3, R101, UR8, RZ ;  /* 0x0000000865037c24 */ /* 0x000fe2000f8e02ff */
[----:B------:R-:W-:Y:S01]  /*1eb0*/  @UP1 ULOP3.LUT UR40, UR40, 0x1, UR4, 0x78, !UPT ;  /* 0x0000000128281892 */ /* 0x000fe2000f8e7804 */
[----:B------:R-:W-:-:S04]  /*1ec0*/  IMAD.WIDE.U32 R102, R100, UR8, R4 ;  /* 0x0000000864667c25 */ /* 0x000fc8000f8e0004 */
[----:B------:R-:W-:Y:S02]  /*1ed0*/  IMAD R7, R100, UR9, R3 ;  /* 0x0000000964077c24 */ /* 0x000fe4000f8e0203 */
[----:B------:R-:W-:Y:S01]  /*1ee0*/  IMAD.MOV.U32 R0, RZ, RZ, -0x1 ;  /* 0xffffffffff007424 */ /* 0x000fe200078e00ff */
[----:B------:R-:W-:Y:S06]  /*1ef0*/  @P0 BRA `(.L_x_28) ;  /* 0x00000040001c0947 */ /* 0x000fec0003800000 */
[----:B-----5:R-:W-:Y:S01]  /*1f00*/  FSETP.NEU.AND P0, PT, R88, RZ, PT ;  /* 0x000000ff5800720b */ /* 0x020fe20003f0d000 */
[----:B------:R-:W-:Y:S01]  /*1f10*/  IMAD.IADD R4, R89, 0x1, -R6 ;  /* 0x0000000159047824 */ /* 0x000fe200078e0a06 */
[----:B------:R-:W-:Y:S01]  /*1f20*/  BSSY B0, `(.L_x_28) ;  /* 0x0000404000007945 */ /* 0x000fe20003800000 */
[----:B------:R-:W-:Y:S02]  /*1f30*/  IMAD.IADD R3, R97, 0x1, -R10 ;  /* 0x0000000161037824 */ /* 0x000fe400078e0a0a */
[----:B------:R-:W-:Y:S01]  /*1f40*/  IMAD.IADD R113, R103, 0x1, R7 ;  /* 0x0000000167717824 */ /* 0x000fe200078e0207 */
[----:B------:R-:W-:-:S04]  /*1f50*/  ISETP.GT.AND P2, PT, R4, RZ, PT ;  /* 0x000000ff0400720c */ /* 0x000fc80003f44270 */
[----:B------:R-:W-:-:S03]  /*1f60*/  ISETP.GT.AND P1, PT, R3, RZ, P2 ;  /* 0x000000ff0300720c */ /* 0x000fc60001724270 */
[----:B------:R-:W-:Y:S10]  /*1f70*/  @!P0 BRA `(.L_x_29) ;  /* 0x0000002c00288947 */ /* 0x000ff40003800000 */
[----:B------:R-:W0:Y:S01]  /*1f80*/  LDC.64 R106, c[0x0][0x5b8] ;  /* 0x00016e00ff6a7b82 */ /* 0x000e220000000a00 */
[----:B------:R-:W-:-:S07]  /*1f90*/  ULDC.64 UR4, c[0x0][0x5c0] ;  /* 0x0001700000047ab9 */ /* 0x000fce0000000a00 */
[----:B------:R-:W1:Y:S08]  /*1fa0*/  LDC.64 R108, c[0x0][0x5b0] ;  /* 0x00016c00ff6c7b82 */ /* 0x000e700000000a00 */
[----:B------:R-:W2:Y:S01]  /*1fb0*/  LDC.64 R110, c[0x0][0x5a8] ;  /* 0x00016a00ff6e7b82 */ /* 0x000ea20000000a00 */
[-C--:B0-----:R-:W-:Y:S02]  /*1fc0*/  IMAD R6, R11, R106.reuse, RZ ;  /* 0x0000006a0b067224 */ /* 0x081fe400078e02ff */
[----:B------:R-:W-:-:S04]  /*1fd0*/  IMAD.WIDE.U32 R104, R99, R106, R8 ;  /* 0x0000006a63687225 */ /* 0x000fc800078e0008 */
[----:B------:R-:W-:Y:S02]  /*1fe0*/  IMAD R103, R99, R107, R6 ;  /* 0x0000006b63677224 */ /* 0x000fe400078e0206 */
[-C--:B-1----:R-:W-:Y:S02]  /*1ff0*/  IMAD R5, R101, R108.reuse, RZ ;  /* 0x0000006c65057224 */ /* 0x082fe400078e02ff */
[----:B------:R-:W-:Y:S02]  /*2000*/  IMAD.IADD R13, R105, 0x1, R103 ;  /* 0x00000001690d7824 */ /* 0x000fe400078e0267 */
[----:B------:R-:W-:Y:S02]  /*2010*/  IMAD.MOV.U32 R12, RZ, RZ, R104 ;  /* 0x000000ffff0c7224 */ /* 0x000fe400078e0068 */
[C---:B------:R-:W-:Y:S02]  /*2020*/  IMAD R107, R100.reuse, R109, R5 ;  /* 0x0000006d646b7224 */ /* 0x040fe400078e0205 */
[----:B------:R-:W-:-:S04]  /*2030*/  IMAD.WIDE.U32 R6, R100, R108, R12 ;  /* 0x0000006c64067225 */ /* 0x000fc800078e000c */
[----:B------:R-:W-:Y:S01]  /*2040*/  IMAD.IADD R5, R7, 0x1, R107 ;  /* 0x0000000107057824 */ /* 0x000fe200078e026b */
[----:B--2---:R-:W-:-:S04]  /*2050*/  LEA R14, P0, R6, R110, 0x1 ;  /* 0x0000006e060e7211 */ /* 0x004fc800078008ff */
[----:B------:R-:W-:-:S05]  /*2060*/  LEA.HI.X R15, R6, R111, R5, 0x1, P0 ;  /* 0x0000006f060f7211 */ /* 0x000fca00000f0c05 */
[----:B------:R0:W2:Y:S01]  /*2070*/  @P1 LDG.E.LTC128B.U16 R5, desc[UR38][R14.64] ;  /* 0x000000260e051981 */ /* 0x0000a2000c1e1520 */
[----:B------:R-:W-:Y:S01]  /*2080*/  LEA R10, P0, R102, UR4, 0x1 ;  /* 0x00000004660a7c11 */ /* 0x000fe2000f8008ff */
[----:B------:R-:W-:Y:S01]  /*2090*/  IMAD.WIDE.U32 R6, R100, R108, R8 ;  /* 0x0000006c64067225 */ /* 0x000fe200078e0008 */
[----:B------:R-:W-:Y:S03]  /*20a0*/  BSSY B1, `(.L_x_30) ;  /* 0x0000012000017945 */ /* 0x000fe60003800000 */
[----:B------:R-:W-:Y:S02]  /*20b0*/  IMAD.IADD R7, R107, 0x1, R7 ;  /* 0x000000016b077824 */ /* 0x000fe400078e0207 */
[----:B------:R-:W-:Y:S01]  /*20c0*/  IMAD.WIDE.U32 R20, R99, R106, R6 ;  /* 0x0000006a63147225 */ /* 0x000fe200078e0006 */
[----:B0-----:R-:W-:-:S03]  /*20d0*/  SHF.L.U64.HI R15, R108, 0x3, R109 ;  /* 0x000000036c0f7819 */ /* 0x001fc6000001026d */
[----:B------:R-:W-:Y:S01]  /*20e0*/  IMAD.IADD R7, R103, 0x1, R21 ;  /* 0x0000000167077824 */ /* 0x000fe200078e0215 */
[----:B------:R-:W-:Y:S01]  /*20f0*/  LEA R6, P4, R20, R110, 0x1 ;  /* 0x0000006e14067211 */ /* 0x000fe200078808ff */
[----:B------:R-:W-:-:S03]  /*2100*/  IMAD.SHL.U32 R14, R108, 0x8, RZ ;  /* 0x000000086c0e7824 */ /* 0x000fc600078e00ff */
[----:B------:R-:W-:Y:S01]  /*2110*/  LEA.HI.X R7, R20, R111, R7, 0x1, P4 ;  /* 0x0000006f14077211 */ /* 0x000fe200020f0c07 */
[----:B--2---:R-:W-:-:S04]  /*2120*/  IMAD.U32 R11, R5, 0x10000, RZ ;  /* 0x00010000050b7824 */ /* 0x004fc800078e00ff */
[----:B------:R-:W-:-:S04]  /*2130*/  FMUL R11, R11, R88 ;  /* 0x000000580b0b7220 */ /* 0x000fc80000400000 */
[----:B------:R-:W-:Y:S01]  /*2140*/  FFMA R24, R24, R19, R11 ;  /* 0x0000001318187223 */ /* 0x000fe2000000000b */
[----:B------:R-:W-:Y:S02]  /*2150*/  LEA.HI.X R11, R102, UR5, R113, 0x1, P0 ;  /* 0x00000005660b7c11 */ /* 0x000fe400080f0c71 */
[----:B------:R-:W-:Y:S02]  /*2160*/  ISETP.GT.AND P0, PT, R4, 0x1, PT ;  /* 0x000000010400780c */ /* 0x000fe40003f04270 */
[----:B------:R-:W-:Y:S02]  /*2170*/  F2FP.BF16.F32.PACK_AB R24, RZ, R24 ;  /* 0x00000018ff18723e */ /* 0x000fe400000010ff */
[----:B------:R-:W-:-:S03]  /*2180*/  ISETP.GT.AND P3, PT, R3, RZ, P0 ;  /* 0x000000ff0300720c */ /* 0x000fc60000764270 */
[----:B------:R0:W-:Y:S10]  /*2190*/  @P1 STG.E.U16 desc[UR38][R10.64], R24 ;  /* 0x000000180a001986 */ /* 0x0001f4000c101526 */
[----:B------:R-:W-:Y:S05]  /*21a0*/  @!P3 BRA `(.L_x_31) ;  /* 0x000000000004b947 */ /* 0x000fea0003800000 */
[----:B------:R1:W5:Y:S02]  /*21b0*/  LDG.E.LTC128B.U16 R5, desc[UR38][R6.64+0x2] ;  /* 0x0000022606057981 */ /* 0x000364000c1e1520 */
.L_x_31:
[----:B------:R-:W-:Y:S05]  /*21c0*/  BSYNC B1 ;  /* 0x0000000000017941 */ /* 0x000fea0003800000 */
.L_x_30:
[----:B-----5:R-:W-:Y:S01]  /*21d0*/  IMAD.U32 R101, R5, 0x10000, RZ ;  /* 0x0001000005657824 */ /* 0x020fe200078e00ff */
[----:B------:R-:W-:Y:S01]  /*21e0*/  ISETP.GT.AND P2, PT, R3, 0x8, P2 ;  /* 0x000000080300780c */ /* 0x000fe20001744270 */
[----:B------:R-:W-:Y:S01]  /*21f0*/  IMAD.WIDE.U32 R20, R100, R108, R14 ;  /* 0x0000006c64147225 */ /* 0x000fe200078e000e */
[----:B0-----:R-:W-:-:S03]  /*2200*/  PRMT R24, R5, 0x7610, R24 ;  /* 0x0000761005187816 */ /* 0x001fc60000000018 */
[----:B------:R-:W-:Y:S01]  /*2210*/  FMUL R12, R101, R88 ;  /* 0x00000058650c7220 */ /* 0x000fe20000400000 */
[----:B------:R-:W-:Y:S01]  /*2220*/  IMAD.IADD R107, R107, 0x1, R21 ;  /* 0x000000016b6b7824 */ /* 0x000fe200078e0215 */
[----:B------:R-:W-:Y:S02]  /*2230*/  IADD3 R104, P1, R104, R20, RZ ;  /* 0x0000001468687210 */ /* 0x000fe40007f3e0ff */
[----:B------:R-:W-:-:S03]  /*2240*/  FFMA R12, R25, R19, R12 ;  /* 0x00000013190c7223 */ /* 0x000fc6000000000c */
[----:B------:R-:W-:Y:S02]  /*2250*/  IMAD.X R13, R107, 0x1, R13, P1 ;  /* 0x000000016b0d7824 */ /* 0x000fe400008e060d */
[----:B------:R-:W-:Y:S02]  /*2260*/  F2FP.BF16.F32.PACK_AB R12, RZ, R12 ;  /* 0x0000000cff0c723e */ /* 0x000fe400000010ff */
[----:B------:R-:W-:Y:S02]  /*2270*/  LEA R14, P1, R104, R110, 0x1 ;  /* 0x0000006e680e7211 */ /* 0x000fe400078208ff */
[----:B------:R-:W-:Y:S02]  /*2280*/  PRMT R21, R12, 0x7610, R21 ;  /* 0x000076100c157816 */ /* 0x000fe40000000015 */
[----:B------:R-:W-:-:S03]  /*2290*/  LEA.HI.X R15, R104, R111, R13, 0x1, P1 ;  /* 0x0000006f680f7211 */ /* 0x000fc600008f0c0d */
[----:B------:R0:W-:Y:S04]  /*22a0*/  @P3 STG.E.U16 desc[UR38][R10.64+0x2], R21 ;  /* 0x000002150a003986 */ /* 0x0001e8000c101526 */
[----:B------:R-:W2:Y:S01]  /*22b0*/  @P2 LDG.E.LTC128B.U16 R24, desc[UR38][R14.64] ;  /* 0x000000260e182981 */ /* 0x000ea2000c1e1520 */
[----:B------:R-:W-:Y:S01]  /*22c0*/  IADD3 R20, P1, R8, R20, RZ ;  /* 0x0000001408147210 */ /* 0x000fe20007f3e0ff */
[----:B------:R-:W-:Y:S01]  /*22d0*/  BSSY B1, `(.L_x_32) ;  /* 0x0000011000017945 */ /* 0x000fe20003800000 */
[C---:B------:R-:W-:Y:S02]  /*22e0*/  SHF.L.U64.HI R13, R92.reuse, 0x1, R91 ;  /* 0x000000015c0d7819 */ /* 0x040fe4000001025b */
[----:B------:R-:W-:Y:S01]  /*22f0*/  ISETP.GT.AND P0, PT, R3, 0x8, P0 ;  /* 0x000000080300780c */ /* 0x000fe20000704270 */
[----:B0-----:R-:W-:Y:S01]  /*2300*/  IMAD.X R21, R9, 0x1, R107, P1 ;  /* 0x0000000109157824 */ /* 0x001fe200008e066b */
[----:B------:R-:W-:Y:S01]  /*2310*/  LEA R12, P1, R92, R10, 0x1 ;  /* 0x0000000a5c0c7211 */ /* 0x000fe200078208ff */
[----:B------:R-:W-:-:S04]  /*2320*/  IMAD.WIDE.U32 R20, R99, R106, R20 ;  /* 0x0000006a63147225 */ /* 0x000fc800078e0014 */
[----:B------:R-:W-:Y:S01]  /*2330*/  IMAD.X R13, R13, 0x1, R11, P1 ;  /* 0x000000010d0d7824 */ /* 0x000fe200008e060b */
[----:B------:R-:W-:Y:S01]  /*2340*/  LEA R8, P3, R20, R110, 0x1 ;  /* 0x0000006e14087211 */ /* 0x000fe200078608ff */
[----:B------:R-:W-:-:S05]  /*2350*/  IMAD.IADD R9, R103, 0x1, R21 ;  /* 0x0000000167097824 */ /* 0x000fca00078e0215 */
[----:B------:R-:W-:Y:S01]  /*2360*/  LEA.HI.X R9, R20, R111, R9, 0x1, P3 ;  /* 0x0000006f14097211 */ /* 0x000fe200018f0c09 */
[----:B--2---:R-:W-:-:S04]  /*2370*/  IMAD.U32 R5, R24, 0x10000, RZ ;  /* 0x0001000018057824 */ /* 0x004fc800078e00ff */
[----:B------:R-:W-:-:S04]  /*2380*/  FMUL R5, R5, R88 ;  /* 0x0000005805057220 */ /* 0x000fc80000400000 */
[----:B------:R-:W-:-:S05]  /*2390*/  FFMA R5, R26, R19, R5 ;  /* 0x000000131a057223 */ /* 0x000fca0000000005 */
[----:B------:R-:W-:-:S05]  /*23a0*/  F2FP.BF16.F32.PACK_AB R5, RZ, R5 ;  /* 0x00000005ff05723e */ /* 0x000fca00000010ff */
[----:B------:R0:W-:Y:S01]  /*23b0*/  @P2 STG.E.U16 desc[UR38][R12.64], R5 ;  /* 0x000000050c002986 */ /* 0x0001e2000c101526 */
[----:B------:R-:W-:Y:S05]  /*23c0*/  @!P0 BRA `(.L_x_33) ;  /* 0x0000000000048947 */ /* 0x000fea0003800000 */
[----:B------:R2:W5:Y:S02]  /*23d0*/  LDG.E.LTC128B.U16 R24, desc[UR38][R8.64+0x2] ;  /* 0x0000022608187981 */ /* 0x000564000c1e1520 */
.L_x_33:
[----:B------:R-:W-:Y:S05]  /*23e0*/  BSYNC B1 ;  /* 0x0000000000017941 */ /* 0x000fea0003800000 */
.L_x_32:
[----:B0----5:R-:W-:Y:S01]  /*23f0*/  IMAD.U32 R5, R24, 0x10000, RZ ;  /* 0x0001000018057824 */ /* 0x021fe200078e00ff */
[----:B------:R-:W-:Y:S01]  /*2400*/  ISETP.GT.AND P1, PT, R4, 0x8, PT ;  /* 0x000000080400780c */ /* 0x000fe20003f24270 */
[----:B------:R-:W-:Y:S02]  /*2410*/  BSSY B1, `(.L_x_34) ;  /* 0x0000008000017945 */ /* 0x000fe40003800000 */
[----:B------:R-:W-:Y:S01]  /*2420*/  FMUL R14, R5, R88 ;  /* 0x00000058050e7220 */ /* 0x000fe20000400000 */
[----:B------:R-:W-:-:S03]  /*2430*/  ISETP.GT.AND P2, PT, R3, RZ, P1 ;  /* 0x000000ff0300720c */ /* 0x000fc60000f44270 */
[----:B------:R-:W-:-:S05]  /*2440*/  FFMA R14, R27, R19, R14 ;  /* 0x000000131b0e7223 */ /* 0x000fca000000000e */
[----:B------:R-:W-:-:S05]  /*2450*/  F2FP.BF16.F32.PACK_AB R14, RZ, R14 ;  /* 0x0000000eff0e723e */ /* 0x000fca00000010ff */
[----:B------:R0:W-:Y:S01]  /*2460*/  @P0 STG.E.U16 desc[UR38][R12.64+0x2], R14 ;  /* 0x0000020e0c000986 */ /* 0x0001e2000c101526 */
[----:B------:R-:W-:Y:S05]  /*2470*/  @!P2 BRA `(.L_x_35) ;  /* 0x000000000004a947 */ /* 0x000fea0003800000 */
[----:B------:R3:W5:Y:S02]  /*2480*/  LDG.E.LTC128B.U16 R24, desc[UR38][R6.64+0x10] ;  /* 0x0000102606187981 */ /* 0x000764000c1e1520 */
.L_x_35:
[----:B------:R-:W-:Y:S05]  /*2490*/  BSYNC B1 ;  /* 0x0000000000017941 */ /* 0x000fea0003800000 */
.L_x_34:
[----:B-----5:R-:W-:Y:S01]  /*24a0*/  IMAD.U32 R5, R24, 0x10000, RZ ;  /* 0x0001000018057824 */ /* 0x020fe200078e00ff */
        /* <DEDUP_REMOVED lines=9> */
.L_x_37:
[----:B------:R-:W-:Y:S05]  /*2540*/  BSYNC B1 ;  /* 0x0000000000017941 */ /* 0x000fea0003800000 */
.L_x_36:
[----:B----45:R-:W-:Y:S01]  /*2550*/  IMAD.U32 R5, R24, 0x10000, RZ ;  /* 0x0001000018057824 */ /* 0x030fe200078e00ff */
[----:B------:R-:W-:Y:S01]  /*2560*/  ISETP.GT.AND P1, PT, R3, 0x8, P1 ;  /* 0x000000080300780c */ /* 0x000fe20000f24270 */
[----:B------:R-:W-:Y:S02]  /*2570*/  BSSY B1, `(.L_x_38) ;  /* 0x0000007000017945 */ /* 0x000fe40003800000 */
[----:B0-----:R-:W-:-:S04]  /*2580*/  FMUL R14, R5, R88 ;  /* 0x00000058050e7220 */ /* 0x001fc80000400000 */
[----:B------:R-:W-:-:S05]  /*2590*/  FFMA R14, R29, R19, R14 ;  /* 0x000000131d0e7223 */ /* 0x000fca000000000e */
[----:B------:R-:W-:-:S05]  /*25a0*/  F2FP.BF16.F32.PACK_AB R14, RZ, R14 ;  /* 0x0000000eff0e723e */ /* 0x000fca00000010ff */
[----:B------:R0:W-:Y:S01]  /*25b0*/  @P3 STG.E.U16 desc[UR38][R10.64+0x12], R14 ;  /* 0x0000120e0a003986 */ /* 0x0001e2000c101526 */
[----:B------:R-:W-:Y:S05]  /*25c0*/  @!P1 BRA `(.L_x_39) ;  /* 0x0000000000049947 */ /* 0x000fea0003800000 */
[----:B------:R4:W5:Y:S02]  /*25d0*/  LDG.E.LTC128B.U16 R24, desc[UR38][R8.64+0x10] ;  /* 0x0000102608187981 */ /* 0x000964000c1e1520 */
.L_x_39:
[----:B------:R-:W-:Y:S05]  /*25e0*/  BSYNC B1 ;  /* 0x0000000000017941 */ /* 0x000fea0003800000 */
.L_x_38:
[----:B-----5:R-:W-:Y:S01]  /*25f0*/  IMAD.U32 R5, R24, 0x10000, RZ ;  /* 0x0001000018057824 */ /* 0x020fe200078e00ff */
[----:B------:R-:W-:Y:S01]  /*2600*/  ISETP.GT.AND P0, PT, R3, 0x8, P0 ;  /* 0x000000080300780c */ /* 0x000fe20000704270 */
[----:B------:R-:W-:Y:S02]  /*2610*/  BSSY B1, `(.L_x_40) ;  /* 0x0000007000017945 */ /* 0x000fe40003800000 */
[----:B------:R-:W-:-:S04]  /*2620*/  FMUL R5, R5, R88 ;  /* 0x0000005805057220 */ /* 0x000fc80000400000 */
[----:B------:R-:W-:-:S05]  /*2630*/  FFMA R5, R30, R19, R5 ;  /* 0x000000131e057223 */ /* 0x000fca0000000005 */
[----:B------:R-:W-:-:S05]  /*2640*/  F2FP.BF16.F32.PACK_AB R5, RZ, R5 ;  /* 0x00000005ff05723e */ /* 0x000fca00000010ff */
[----:B------:R0:W-:Y:S01]  /*2650*/  @P1 STG.E.U16 desc[UR38][R12.64+0x10], R5 ;  /* 0x000010050c001986 */ /* 0x0001e2000c101526 */
[----:B------:R-:W-:Y:S05]  /*2660*/  @!P0 BRA `(.L_x_41) ;  /* 0x0000000000048947 */ /* 0x000fea0003800000 */
[----:B------:R0:W5:Y:S02]  /*2670*/  LDG.E.LTC128B.U16 R24, desc[UR38][R8.64+0x12] ;  /* 0x0000122608187981 */ /* 0x000164000c1e1520 */
.L_x_41:
[----:B------:R-:W-:Y:S05]  /*2680*/  BSYNC B1 ;  /* 0x0000000000017941 */ /* 0x000fea0003800000 */
.L_x_40:
        /* <DEDUP_REMOVED lines=10> */
.L_x_43:
[----:B------:R-:W-:Y:S05]  /*2730*/  BSYNC B1 ;  /* 0x0000000000017941 */ /* 0x000fea0003800000 */
.L_x_42:
        /* <DEDUP_REMOVED lines=10> */
.L_x_45:
[----:B------:R-:W-:Y:S05]  /*27e0*/  BSYNC B1 ;  /* 0x0000000000017941 */ /* 0x000fea0003800000 */
.L_x_44:
[----:B0----5:R-:W-:Y:S01]  /*27f0*/  IMAD.U32 R5, R24, 0x10000, RZ ;  /* 0x0001000018057824 */ /* 0x021fe200078e00ff */
        /* <DEDUP_REMOVED lines=8> */
.L_x_47:
[----:B------:R-:W-:Y:S05]  /*2880*/  BSYNC B1 ;  /* 0x0000000000017941 */ /* 0x000fea0003800000 */
.L_x_46:
        /* <DEDUP_REMOVED lines=9> */
.L_x_49:
[----:B------:R-:W-:Y:S05]  /*2920*/  BSYNC B1 ;  /* 0x0000000000017941 */ /* 0x000fea0003800000 */
.L_x_48:
        /* <DEDUP_REMOVED lines=10> */
.L_x_51:
[----:B------:R-:W-:Y:S05]  /*29d0*/  BSYNC B1 ;  /* 0x0000000000017941 */ /* 0x000fea0003800000 */
.L_x_50:
        /* <DEDUP_REMOVED lines=10> */
.L_x_53:
[----:B------:R-:W-:Y:S05]  /*2a80*/  BSYNC B1 ;  /* 0x0000000000017941 */ /* 0x000fea0003800000 */
.L_x_52:
        /* <DEDUP_REMOVED lines=9> */
.L_x_55:
[----:B------:R-:W-:Y:S05]  /*2b20*/  BSYNC B1 ;  /* 0x0000000000017941 */ /* 0x000fea0003800000 */
.L_x_54:
        /* <DEDUP_REMOVED lines=9> */
.L_x_57:
[----:B------:R-:W-:Y:S05]  /*2bc0*/  BSYNC B1 ;  /* 0x0000000000017941 */ /* 0x000fea0003800000 */
.L_x_56:
        /* <DEDUP_REMOVED lines=10> */
.L_x_59:
[----:B------:R-:W-:Y:S05]  /*2c70*/  BSYNC B1 ;  /* 0x0000000000017941 */ /* 0x000fea0003800000 */
.L_x_58:
        /* <DEDUP_REMOVED lines=10> */
.L_x_61:
[----:B------:R-:W-:Y:S05]  /*2d20*/  BSYNC B1 ;  /* 0x0000000000017941 */ /* 0x000fea0003800000 */
.L_x_60:
        /* <DEDUP_REMOVED lines=9> */
.L_x_63:
[----:B------:R-:W-:Y:S05]  /*2dc0*/  BSYNC B1 ;  /* 0x0000000000017941 */ /* 0x000fea0003800000 */
.L_x_62:
        /* <DEDUP_REMOVED lines=9> */
.L_x_65:
[----:B------:R-:W-:Y:S05]  /*2e60*/  BSYNC B1 ;  /* 0x0000000000017941 */ /* 0x000fea0003800000 */
.L_x_64:
        /* <DEDUP_REMOVED lines=10> */
.L_x_67:
[----:B------:R-:W-:Y:S05]  /*2f10*/  BSYNC B1 ;  /* 0x0000000000017941 */ /* 0x000fea0003800000 */
.L_x_66:
        /* <DEDUP_REMOVED lines=10> */
.L_x_69:
[----:B------:R-:W-:Y:S05]  /*2fc0*/  BSYNC B1 ;  /* 0x0000000000017941 */ /* 0x000fea0003800000 */
.L_x_68:
        /* <DEDUP_REMOVED lines=9> */
.L_x_71:
[----:B------:R-:W-:Y:S05]  /*3060*/  BSYNC B1 ;  /* 0x0000000000017941 */ /* 0x000fea0003800000 */
.L_x_70:
        /* <DEDUP_REMOVED lines=9> */
.L_x_73:
[----:B------:R-:W-:Y:S05]  /*3100*/  BSYNC B1 ;  /* 0x0000000000017941 */ /* 0x000fea0003800000 */
.L_x_72:
        /* <DEDUP_REMOVED lines=10> */
.L_x_75:
[----:B------:R-:W-:Y:S05]  /*31b0*/  BSYNC B1 ;  /* 0x0000000000017941 */ /* 0x000fea0003800000 */
.L_x_74:
        /* <DEDUP_REMOVED lines=10> */
.L_x_77:
[----:B------:R-:W-:Y:S05]  /*3260*/  BSYNC B1 ;  /* 0x0000000000017941 */ /* 0x000fea0003800000 */
.L_x_76:
        /* <DEDUP_REMOVED lines=9> */
.L_x_79:
[----:B------:R-:W-:Y:S05]  /*3300*/  BSYNC B1 ;  /* 0x0000000000017941 */ /* 0x000fea0003800000 */
.L_x_78:
        /* <DEDUP_REMOVED lines=9> */
.L_x_81:
[----:B------:R-:W-:Y:S05]  /*33a0*/  BSYNC B1 ;  /* 0x0000000000017941 */ /* 0x000fea0003800000 */
.L_x_80:
        /* <DEDUP_REMOVED lines=10> */
.L_x_83:
[----:B------:R-:W-:Y:S05]  /*3450*/  BSYNC B1 ;  /* 0x0000000000017941 */ /* 0x000fea0003800000 */
.L_x_82:
        /* <DEDUP_REMOVED lines=10> */
.L_x_85:
[----:B------:R-:W-:Y:S05]  /*3500*/  BSYNC B1 ;  /* 0x0000000000017941 */ /* 0x000fea0003800000 */
.L_x_84:
        /* <DEDUP_REMOVED lines=9> */
.L_x_87:
[----:B------:R-:W-:Y:S05]  /*35a0*/  BSYNC B1 ;  /* 0x0000000000017941 */ /* 0x000fea0003800000 */
.L_x_86:
        /* <DEDUP_REMOVED lines=9> */
.L_x_89:
[----:B------:R-:W-:Y:S05]  /*3640*/  BSYNC B1 ;  /* 0x0000000000017941 */ /* 0x000fea0003800000 */
.L_x_88:
        /* <DEDUP_REMOVED lines=10> */
.L_x_91:
[----:B------:R-:W-:Y:S05]  /*36f0*/  BSYNC B1 ;  /* 0x0000000000017941 */ /* 0x000fea0003800000 */
.L_x_90:
        /* <DEDUP_REMOVED lines=10> */
.L_x_93:
[----:B------:R-:W-:Y:S05]  /*37a0*/  BSYNC B1 ;  /* 0x0000000000017941 */ /* 0x000fea0003800000 */
.L_x_92:
        /* <DEDUP_REMOVED lines=9> */
.L_x_95:
[----:B------:R-:W-:Y:S05]  /*3840*/  BSYNC B1 ;  /* 0x0000000000017941 */ /* 0x000fea0003800000 */
.L_x_94:
        /* <DEDUP_REMOVED lines=9> */
.L_x_97:
[----:B------:R-:W-:Y:S05]  /*38e0*/  BSYNC B1 ;  /* 0x0000000000017941 */ /* 0x000fea0003800000 */
.L_x_96:
        /* <DEDUP_REMOVED lines=10> */
.L_x_99:
[----:B------:R-:W-:Y:S05]  /*3990*/  BSYNC B1 ;  /* 0x0000000000017941 */ /* 0x000fea0003800000 */
.L_x_98:
        /* <DEDUP_REMOVED lines=10> */
.L_x_101:
[----:B------:R-:W-:Y:S05]  /*3a40*/  BSYNC B1 ;  /* 0x0000000000017941 */ /* 0x000fea0003800000 */
.L_x_100:
        /* <DEDUP_REMOVED lines=9> */
.L_x_103:
[----:B------:R-:W-:Y:S05]  /*3ae0*/  BSYNC B1 ;  /* 0x0000000000017941 */ /* 0x000fea0003800000 */
.L_x_102:
        /* <DEDUP_REMOVED lines=9> */
.L_x_105:
[----:B------:R-:W-:Y:S05]  /*3b80*/  BSYNC B1 ;  /* 0x0000000000017941 */ /* 0x000fea0003800000 */
.L_x_104:
        /* <DEDUP_REMOVED lines=10> */
.L_x_107:
[----:B------:R-:W-:Y:S05]  /*3c30*/  BSYNC B1 ;  /* 0x0000000000017941 */ /* 0x000fea0003800000 */
.L_x_106:
        /* <DEDUP_REMOVED lines=10> */
.L_x_109:
[----:B------:R-:W-:Y:S05]  /*3ce0*/  BSYNC B1 ;  /* 0x0000000000017941 */ /* 0x000fea0003800000 */
.L_x_108:
        /* <DEDUP_REMOVED lines=9> */
.L_x_111:
[----:B------:R-:W-:Y:S05]  /*3d80*/  BSYNC B1 ;  /* 0x0000000000017941 */ /* 0x000fea0003800000 */
.L_x_110:
        /* <DEDUP_REMOVED lines=9> */
.L_x_113:
[----:B------:R-:W-:Y:S05]  /*3e20*/  BSYNC B1 ;  /* 0x0000000000017941 */ /* 0x000fea0003800000 */
.L_x_112:
        /* <DEDUP_REMOVED lines=10> */
.L_x_115:
[----:B------:R-:W-:Y:S05]  /*3ed0*/  BSYNC B1 ;  /* 0x0000000000017941 */ /* 0x000fea0003800000 */
.L_x_114:
        /* <DEDUP_REMOVED lines=10> */
.L_x_117:
[----:B------:R-:W-:Y:S05]  /*3f80*/  BSYNC B1 ;  /* 0x0000000000017941 */ /* 0x000fea0003800000 */
.L_x_116:
        /* <DEDUP_REMOVED lines=9> */
.L_x_119:
[----:B------:R-:W-:Y:S05]  /*4020*/  BSYNC B1 ;  /* 0x0000000000017941 */ /* 0x000fea0003800000 */
.L_x_118:
        /* <DEDUP_REMOVED lines=9> */
.L_x_121:
[----:B------:R-:W-:Y:S05]  /*40c0*/  BSYNC B1 ;  /* 0x0000000000017941 */ /* 0x000fea0003800000 */
.L_x_120:
        /* <DEDUP_REMOVED lines=10> */
.L_x_123:
[----:B------:R-:W-:Y:S05]  /*4170*/  BSYNC B1 ;  /* 0x0000000000017941 */ /* 0x000fea0003800000 */
.L_x_122:
        /* <DEDUP_REMOVED lines=10> */
.L_x_125:
[----:B------:R-:W-:Y:S05]  /*4220*/  BSYNC B1 ;  /* 0x0000000000017941 */ /* 0x000fea0003800000 */
.L_x_124:
        /* <DEDUP_REMOVED lines=9> */
.L_x_127:
[----:B------:R-:W-:Y:S05]  /*42c0*/  BSYNC B1 ;  /* 0x0000000000017941 */ /* 0x000fea0003800000 */
.L_x_126:
        /* <DEDUP_REMOVED lines=9> */
.L_x_129:
[----:B------:R-:W-:Y:S05]  /*4360*/  BSYNC B1 ;  /* 0x0000000000017941 */ /* 0x000fea0003800000 */
.L_x_128:
        /* <DEDUP_REMOVED lines=10> */
.L_x_131:
[----:B------:R-:W-:Y:S05]  /*4410*/  BSYNC B1 ;  /* 0x0000000000017941 */ /* 0x000fea0003800000 */
.L_x_130:
        /* <DEDUP_REMOVED lines=10> */
.L_x_133:
[----:B------:R-:W-:Y:S05]  /*44c0*/  BSYNC B1 ;  /* 0x0000000000017941 */ /* 0x000fea0003800000 */
.L_x_132:
        /* <DEDUP_REMOVED lines=9> */
.L_x_135:
[----:B------:R-:W-:Y:S05]  /*4560*/  BSYNC B1 ;  /* 0x0000000000017941 */ /* 0x000fea0003800000 */
.L_x_134:
        /* <DEDUP_REMOVED lines=9> */
.L_x_137:
[----:B------:R-:W-:Y:S05]  /*4600*/  BSYNC B1 ;  /* 0x0000000000017941 */ /* 0x000fea0003800000 */
.L_x_136:
        /* <DEDUP_REMOVED lines=10> */
.L_x_139:
[----:B------:R-:W-:Y:S05]  /*46b0*/  BSYNC B1 ;  /* 0x0000000000017941 */ /* 0x000fea0003800000 */
.L_x_138:
        /* <DEDUP_REMOVED lines=10> */
.L_x_141:
[----:B------:R-:W-:Y:S05]  /*4760*/  BSYNC B1 ;  /* 0x0000000000017941 */ /* 0x000fea0003800000 */
.L_x_140:
        /* <DEDUP_REMOVED lines=9> */
.L_x_143:
[----:B------:R-:W-:Y:S05]  /*4800*/  BSYNC B1 ;  /* 0x0000000000017941 */ /* 0x000fea0003800000 */
.L_x_142:
        /* <DEDUP_REMOVED lines=9> */
.L_x_145:
[----:B------:R-:W-:Y:S05]  /*48a0*/  BSYNC B1 ;  /* 0x0000000000017941 */ /* 0x000fea0003800000 */
.L_x_144:
        /* <DEDUP_REMOVED lines=10> */
.L_x_147:
[----:B------:R-:W-:Y:S05]  /*4950*/  BSYNC B1 ;  /* 0x0000000000017941 */ /* 0x000fea0003800000 */
.L_x_146:
[----:B-----5:R-:W-:Y:S01]  /*4960*/  IMAD.U32 R5, R24, 0x10000, RZ ;  /* 0x0001000018057824 */ /* 0x020fe200078e00ff */
[----:B------:R-:W-:Y:S01]  /*4970*/  ISETP.GT.AND P0, PT, R4, 0x79, PT ;  /* 0x000000790400780c */ /* 0x000fe20003f04270 */
[----:B------:R-:W-:Y:S01]  /*4980*/  @P2 IMAD.MOV.U32 R4, RZ, RZ, R10 ;  /* 0x000000ffff042224 */ /* 0x000fe200078e000a */
[----:B------:R-:W-:Y:S01]  /*4990*/  BSSY B1, `(.L_x_148) ;  /* 0x000000a000017945 */ /* 0x000fe20003800000 */
[----:B------:R-:W-:Y:S01]  /*49a0*/  FMUL R5, R5, R88 ;  /* 0x0000005805057220 */ /* 0x000fe20000400000 */
[----:B------:R-:W-:-:S03]  /*49b0*/  ISETP.GT.AND P3, PT, R3, RZ, P0 ;  /* 0x000000ff0300720c */ /* 0x000fc60000764270 */
[----:B------:R-:W-:-:S05]  /*49c0*/  FFMA R5, R84, R19, R5 ;  /* 0x0000001354057223 */ /* 0x000fca0000000005 */
[----:B------:R-:W-:-:S04]  /*49d0*/  F2FP.BF16.F32.PACK_AB R5, RZ, R5 ;  /* 0x00000005ff05723e */ /* 0x000fc800000010ff */
[----:B0-----:R-:W-:Y:S01]  /*49e0*/  PRMT R14, R5, 0x7610, R14 ;  /* 0x00007610050e7816 */ /* 0x001fe2000000000e */
[----:B------:R-:W-:-:S05]  /*49f0*/  @P2 IMAD.MOV.U32 R5, RZ, RZ, R11 ;  /* 0x000000ffff052224 */ /* 0x000fca00078e000b */
[----:B------:R0:W-:Y:S01]  /*4a00*/  @P2 STG.E.U16 desc[UR38][R4.64+0xf0], R14 ;  /* 0x0000f00e04002986 */ /* 0x0001e2000c101526 */
[----:B------:R-:W-:Y:S05]  /*4a10*/  @!P3 BRA `(.L_x_149) ;  /* 0x000000000004b947 */ /* 0x000fea0003800000 */
[----:B------:R0:W5:Y:S02]  /*4a20*/  LDG.E.LTC128B.U16 R24, desc[UR38][R6.64+0xf2] ;  /* 0x0000f22606187981 */ /* 0x000164000c1e1520 */
.L_x_149:
[----:B------:R-:W-:Y:S05]  /*4a30*/  BSYNC B1 ;  /* 0x0000000000017941 */ /* 0x000fea0003800000 */
.L_x_148:
        /* <DEDUP_REMOVED lines=9> */
.L_x_151:
[----:B------:R-:W-:Y:S05]  /*4ad0*/  BSYNC B1 ;  /* 0x0000000000017941 */ /* 0x000fea0003800000 */
.L_x_150:
[----:B-----5:R-:W-:Y:S01]  /*4ae0*/  IMAD.U32 R5, R24, 0x10000, RZ ;  /* 0x0001000018057824 */ /* 0x020fe200078e00ff */
[----:B------:R-:W-:Y:S01]  /*4af0*/  ISETP.GT.AND P0, PT, R3, 0x8, P0 ;  /* 0x000000080300780c */ /* 0x000fe20000704270 */
[----:B0-----:R-:W-:Y:S01]  /*4b00*/  @P1 IMAD.MOV.U32 R4, RZ, RZ, R12 ;  /* 0x000000ffff041224 */ /* 0x001fe200078e000c */
[----:B------:R-:W-:Y:S01]  /*4b10*/  BSSY B1, `(.L_x_152) ;  /* 0x0000009000017945 */ /* 0x000fe20003800000 */
[----:B------:R-:W-:-:S04]  /*4b20*/  FMUL R5, R5, R88 ;  /* 0x0000005805057220 */ /* 0x000fc80000400000 */
[----:B------:R-:W-:-:S05]  /*4b30*/  FFMA R5, R86, R19, R5 ;  /* 0x0000001356057223 */ /* 0x000fca0000000005 */
[----:B------:R-:W-:-:S04]  /*4b40*/  F2FP.BF16.F32.PACK_AB R5, RZ, R5 ;  /* 0x00000005ff05723e */ /* 0x000fc800000010ff */
[----:B-1-3--:R-:W-:Y:S01]  /*4b50*/  PRMT R6, R5, 0x7610, R6 ;  /* 0x0000761005067816 */ /* 0x00afe20000000006 */
[----:B------:R-:W-:-:S05]  /*4b60*/  @P1 IMAD.MOV.U32 R5, RZ, RZ, R13 ;  /* 0x000000ffff051224 */ /* 0x000fca00078e000d */
[----:B------:R0:W-:Y:S01]  /*4b70*/  @P1 STG.E.U16 desc[UR38][R4.64+0xf0], R6 ;  /* 0x0000f00604001986 */ /* 0x0001e2000c101526 */
[----:B------:R-:W-:Y:S05]  /*4b80*/  @!P0 BRA `(.L_x_153) ;  /* 0x0000000000048947 */ /* 0x000fea0003800000 */
[----:B------:R1:W5:Y:S02]  /*4b90*/  LDG.E.LTC128B.U16 R24, desc[UR38][R8.64+0xf2] ;  /* 0x0000f22608187981 */ /* 0x000364000c1e1520 */
.L_x_153:
[----:B------:R-:W-:Y:S05]  /*4ba0*/  BSYNC B1 ;  /* 0x0000000000017941 */ /* 0x000fea0003800000 */
.L_x_152:
[----:B------:R-:W-:Y:S05]  /*4bb0*/  @!P0 BRA `(.L_x_154) ;  /* 0x0000001000e88947 */ /* 0x000fea0003800000 */
[----:B-----5:R-:W-:-:S04]  /*4bc0*/  IMAD.U32 R3, R24, 0x10000, RZ ;  /* 0x0001000018037824 */ /* 0x020fc800078e00ff */
[----:B0-----:R-:W-:-:S04]  /*4bd0*/  FMUL R4, R3, R88 ;  /* 0x0000005803047220 */ /* 0x001fc80000400000 */
[----:B------:R-:W-:-:S05]  /*4be0*/  FFMA R4, R87, R19, R4 ;  /* 0x0000001357047223 */ /* 0x000fca0000000004 */
[----:B------:R-:W-:-:S05]  /*4bf0*/  F2FP.BF16.F32.PACK_AB R4, RZ, R4 ;  /* 0x00000004ff04723e */ /* 0x000fca00000010ff */
[----:B------:R3:W-:Y:S01]  /*4c00*/  STG.E.U16 desc[UR38][R12.64+0xf2], R4 ;  /* 0x0000f2040c007986 */ /* 0x0007e2000c101526 */
[----:B------:R-:W-:Y:S05]  /*4c10*/  BRA `(.L_x_154) ;  /* 0x0000001000d07947 */ /* 0x000fea0003800000 */
.L_x_29:
[----:B------:R-:W-:Y:S01]  /*4c20*/  ISETP.GT.AND P3, PT, R4, 0x1, PT ;  /* 0x000000010400780c */ /* 0x000fe20003f64270 */
[----:B------:R-:W-:Y:S01]  /*4c30*/  ULDC.64 UR4, c[0x0][0x5c0] ;  /* 0x0001700000047ab9 */ /* 0x000fe20000000a00 */
[-C--:B------:R-:W-:Y:S01]  /*4c40*/  FMUL R24, R24, R19.reuse ;  /* 0x0000001318187220 */ /* 0x080fe20000400000 */
[----:B------:R-:W-:Y:S01]  /*4c50*/  LEA R6, P4, R102, UR4, 0x1 ;  /* 0x0000000466067c11 */ /* 0x000fe2000f8808ff */
[-C--:B------:R-:W-:Y:S01]  /*4c60*/  FMUL R25, R25, R19.reuse ;  /* 0x0000001319197220 */ /* 0x080fe20000400000 */
[----:B------:R-:W-:Y:S01]  /*4c70*/  ISETP.GT.AND P0, PT, R3, RZ, P3 ;  /* 0x000000ff0300720c */ /* 0x000fe20001f04270 */
[-C--:B------:R-:W-:Y:S01]  /*4c80*/  FMUL R26, R26, R19.reuse ;  /* 0x000000131a1a7220 */ /* 0x080fe20000400000 */
[----:B------:R-:W-:Y:S01]  /*4c90*/  F2FP.BF16.F32.PACK_AB R24, RZ, R24 ;  /* 0x00000018ff18723e */ /* 0x000fe200000010ff */
[-C--:B------:R-:W-:Y:S01]  /*4ca0*/  FMUL R27, R27, R19.reuse ;  /* 0x000000131b1b7220 */ /* 0x080fe20000400000 */
[----:B------:R-:W-:Y:S01]  /*4cb0*/  LEA.HI.X R7, R102, UR5, R113, 0x1, P4 ;  /* 0x0000000566077c11 */ /* 0x000fe2000a0f0c71 */
[----:B------:R-:W-:Y:S01]  /*4cc0*/  FMUL R28, R28, R19 ;  /* 0x000000131c1c7220 */ /* 0x000fe20000400000 */
[----:B------:R-:W-:Y:S01]  /*4cd0*/  F2FP.BF16.F32.PACK_AB R25, RZ, R25 ;  /* 0x00000019ff19723e */ /* 0x000fe200000010ff */
[-C--:B------:R-:W-:Y:S01]  /*4ce0*/  FMUL R29, R29, R19.reuse ;  /* 0x000000131d1d7220 */ /* 0x080fe20000400000 */
[----:B------:R-:W-:Y:S01]  /*4cf0*/  ISETP.GT.AND P2, PT, R3, 0x8, P2 ;  /* 0x000000080300780c */ /* 0x000fe20001744270 */
[----:B------:R-:W-:Y:S01]  /*4d00*/  @P1 STG.E.U16 desc[UR38][R6.64], R24 ;  /* 0x0000001806001986 */ /* 0x000fe2000c101526 */
[----:B------:R-:W-:Y:S01]  /*4d10*/  ISETP.GT.AND P1, PT, R4, 0x8, PT ;  /* 0x000000080400780c */ /* 0x000fe20003f24270 */
[-C--:B------:R-:W-:Y:S01]  /*4d20*/  FMUL R30, R30, R19.reuse ;  /* 0x000000131e1e7220 */ /* 0x080fe20000400000 */
[C---:B------:R-:W-:Y:S01]  /*4d30*/  SHF.L.U64.HI R5, R92.reuse, 0x1, R91 ;  /* 0x000000015c057819 */ /* 0x040fe2000001025b */
[----:B------:R-:W-:Y:S01]  /*4d40*/  @P0 STG.E.U16 desc[UR38][R6.64+0x2], R25 ;  /* 0x0000021906000986 */ /* 0x000fe2000c101526 */
[----:B------:R-:W-:Y:S01]  /*4d50*/  LEA R8, P5, R92, R6, 0x1 ;  /* 0x000000065c087211 */ /* 0x000fe200078a08ff */
[-C--:B------:R-:W-:Y:S01]  /*4d60*/  FMUL R31, R31, R19.reuse ;  /* 0x000000131f1f7220 */ /* 0x080fe20000400000 */
[----:B------:R-:W-:Y:S01]  /*4d70*/  ISETP.GT.AND P3, PT, R3, 0x8, P3 ;  /* 0x000000080300780c */ /* 0x000fe20001f64270 */
[-C--:B------:R-:W-:Y:S01]  /*4d80*/  FMUL R32, R32, R19.reuse ;  /* 0x0000001320207220 */ /* 0x080fe20000400000 */
[----:B------:R-:W-:Y:S01]  /*4d90*/  ISETP.GT.AND P0, PT, R4, 0x9, PT ;  /* 0x000000090400780c */ /* 0x000fe20003f04270 */
[----:B------:R-:W-:Y:S01]  /*4da0*/  IMAD.X R9, R5, 0x1, R7, P5 ;  /* 0x0000000105097824 */ /* 0x000fe200028e0607 */
[----:B------:R-:W-:Y:S01]  /*4db0*/  ISETP.GT.AND P4, PT, R3, RZ, P1 ;  /* 0x000000ff0300720c */ /* 0x000fe20000f84270 */
[-C--:B------:R-:W-:Y:S01]  /*4dc0*/  FMUL R33, R33, R19.reuse ;  /* 0x0000001321217220 */ /* 0x080fe20000400000 */
[----:B------:R-:W-:Y:S01]  /*4dd0*/  F2FP.BF16.F32.PACK_AB R26, RZ, R26 ;  /* 0x0000001aff1a723e */ /* 0x000fe200000010ff */
[-C--:B------:R-:W-:Y:S01]  /*4de0*/  FMUL R34, R34, R19.reuse ;  /* 0x0000001322227220 */ /* 0x080fe20000400000 */
[----:B------:R-:W-:Y:S01]  /*4df0*/  ISETP.GT.AND P5, PT, R3, RZ, P0 ;  /* 0x000000ff0300720c */ /* 0x000fe200007a4270 */
[----:B------:R-:W-:Y:S01]  /*4e00*/  FMUL R35, R35, R19 ;  /* 0x0000001323237220 */ /* 0x000fe20000400000 */
[----:B------:R-:W-:Y:S01]  /*4e10*/  F2FP.BF16.F32.PACK_AB R27, RZ, R27 ;  /* 0x0000001bff1b723e */ /* 0x000fe200000010ff */
[----:B------:R-:W-:Y:S01]  /*4e20*/  @P2 STG.E.U16 desc[UR38][R8.64], R26 ;  /* 0x0000001a08002986 */ /* 0x000fe2000c101526 */
[----:B------:R-:W-:Y:S01]  /*4e30*/  F2FP.BF16.F32.PACK_AB R28, RZ, R28 ;  /* 0x0000001cff1c723e */ /* 0x000fe200000010ff */
[-C--:B------:R-:W-:Y:S01]  /*4e40*/  FMUL R36, R36, R19.reuse ;  /* 0x0000001324247220 */ /* 0x080fe20000400000 */
[----:B------:R-:W-:Y:S01]  /*4e50*/  ISETP.GT.AND P2, PT, R3, 0x8, P1 ;  /* 0x000000080300780c */ /* 0x000fe20000f44270 */
[----:B------:R-:W-:Y:S01]  /*4e60*/  @P3 STG.E.U16 desc[UR38][R8.64+0x2], R27 ;  /* 0x0000021b08003986 */ /* 0x000fe2000c101526 */
[----:B------:R-:W-:Y:S01]  /*4e70*/  ISETP.GT.AND P1, PT, R4, 0x10, PT ;  /* 0x000000100400780c */ /* 0x000fe20003f24270 */
[----:B------:R-:W-:Y:S01]  /*4e80*/  FMUL R37, R37, R19 ;  /* 0x0000001325257220 */ /* 0x000fe20000400000 */
[----:B------:R-:W-:Y:S01]  /*4e90*/  F2FP.BF16.F32.PACK_AB R29, RZ, R29 ;  /* 0x0000001dff1d723e */ /* 0x000fe200000010ff */
[----:B------:R-:W-:Y:S01]  /*4ea0*/  @P4 STG.E.U16 desc[UR38][R6.64+0x10], R28 ;  /* 0x0000101c06004986 */ /* 0x000fe2000c101526 */
[C---:B------:R-:W-:Y:S01]  /*4eb0*/  ISETP.GT.AND P3, PT, R3.reuse, 0x8, P0 ;  /* 0x000000080300780c */ /* 0x040fe20000764270 */
[-C--:B------:R-:W-:Y:S01]  /*4ec0*/  FMUL R38, R38, R19.reuse ;  /* 0x0000001326267220 */ /* 0x080fe20000400000 */
[----:B------:R-:W-:Y:S01]  /*4ed0*/  ISETP.GT.AND P0, PT, R4, 0x11, PT ;  /* 0x000000110400780c */ /* 0x000fe20003f04270 */
[----:B------:R-:W-:Y:S01]  /*4ee0*/  @P5 STG.E.U16 desc[UR38][R6.64+0x12], R29 ;  /* 0x0000121d06005986 */ /* 0x000fe2000c101526 */
        /* <DEDUP_REMOVED lines=161> */
[----:B------:R-:W-:Y:S01]  /*5900*/  FMUL R87, R87, R19 ;  /* 0x0000001357577220 */ /* 0x000fe20000400000 */
[----:B------:R-:W-:-:S02]  /*5910*/  F2FP.BF16.F32.PACK_AB R62, RZ, R62 ;  /* 0x0000003eff3e723e */ /* 0x000fc400000010ff */
[C---:B------:R-:W-:Y:S02]  /*5920*/  ISETP.GT.AND P5, PT, R3.reuse, RZ, P0 ;  /* 0x000000ff0300720c */ /* 0x040fe400007a4270 */
[----:B------:R-:W-:Y:S01]  /*5930*/  F2FP.BF16.F32.PACK_AB R63, RZ, R63 ;  /* 0x0000003fff3f723e */ /* 0x000fe200000010ff */
[----:B------:R-:W-:Y:S01]  /*5940*/  @P2 STG.E.U16 desc[UR38][R8.64+0x90], R62 ;  /* 0x0000903e08002986 */ /* 0x000fe2000c101526 */
[----:B------:R-:W-:Y:S02]  /*5950*/  F2FP.BF16.F32.PACK_AB R64, RZ, R64 ;  /* 0x00000040ff40723e */ /* 0x000fe400000010ff */
[C---:B------:R-:W-:Y:S01]  /*5960*/  ISETP.GT.AND P2, PT, R3.reuse, 0x8, P1 ;  /* 0x000000080300780c */ /* 0x040fe20000f44270 */
[----:B------:R-:W-:Y:S01]  /*5970*/  @P3 STG.E.U16 desc[UR38][R8.64+0x92], R63 ;  /* 0x0000923f08003986 */ /* 0x000fe2000c101526 */
[----:B------:R-:W-:Y:S02]  /*5980*/  ISETP.GT.AND P1, PT, R4, 0x58, PT ;  /* 0x000000580400780c */ /* 0x000fe40003f24270 */
[----:B------:R-:W-:Y:S01]  /*5990*/  F2FP.BF16.F32.PACK_AB R65, RZ, R65 ;  /* 0x00000041ff41723e */ /* 0x000fe200000010ff */
[----:B------:R-:W-:Y:S01]  /*59a0*/  @P4 STG.E.U16 desc[UR38][R6.64+0xa0], R64 ;  /* 0x0000a04006004986 */ /* 0x000fe2000c101526 */
[----:B------:R-:W-:-:S02]  /*59b0*/  ISETP.GT.AND P3, PT, R3, 0x8, P0 ;  /* 0x000000080300780c */ /* 0x000fc40000764270 */
[----:B------:R-:W-:Y:S01]  /*59c0*/  ISETP.GT.AND P0, PT, R4, 0x59, PT ;  /* 0x000000590400780c */ /* 0x000fe20003f04270 */
[----:B------:R-:W-:Y:S01]  /*59d0*/  @P5 STG.E.U16 desc[UR38][R6.64+0xa2], R65 ;  /* 0x0000a24106005986 */ /* 0x000fe2000c101526 */
[C---:B------:R-:W-:Y:S02]  /*59e0*/  ISETP.GT.AND P4, PT, R3.reuse, RZ, P1 ;  /* 0x000000ff0300720c */ /* 0x040fe40000f84270 */
[----:B------:R-:W-:Y:S02]  /*59f0*/  F2FP.BF16.F32.PACK_AB R66, RZ, R66 ;  /* 0x00000042ff42723e */ /* 0x000fe400000010ff */
[----:B------:R-:W-:Y:S02]  /*5a00*/  ISETP.GT.AND P5, PT, R3, RZ, P0 ;  /* 0x000000ff0300720c */ /* 0x000fe400007a4270 */
[----:B------:R-:W-:Y:S01]  /*5a10*/  F2FP.BF16.F32.PACK_AB R67, RZ, R67 ;  /* 0x00000043ff43723e */ /* 0x000fe200000010ff */
[----:B------:R-:W-:Y:S01]  /*5a20*/  @P2 STG.E.U16 desc[UR38][R8.64+0xa0], R66 ;  /* 0x0000a04208002986 */ /* 0x000fe2000c101526 */
[----:B------:R-:W-:-:S02]  /*5a30*/  F2FP.BF16.F32.PACK_AB R68, RZ, R68 ;  /* 0x00000044ff44723e */ /* 0x000fc400000010ff */
[C---:B------:R-:W-:Y:S01]  /*5a40*/  ISETP.GT.AND P2, PT, R3.reuse, 0x8, P1 ;  /* 0x000000080300780c */ /* 0x040fe20000f44270 */
[----:B------:R-:W-:Y:S01]  /*5a50*/  @P3 STG.E.U16 desc[UR38][R8.64+0xa2], R67 ;  /* 0x0000a24308003986 */ /* 0x000fe2000c101526 */
[C---:B------:R-:W-:Y:S02]  /*5a60*/  ISETP.GT.AND P1, PT, R4.reuse, 0x60, PT ;  /* 0x000000600400780c */ /* 0x040fe40003f24270 */
[----:B------:R-:W-:Y:S01]  /*5a70*/  F2FP.BF16.F32.PACK_AB R69, RZ, R69 ;  /* 0x00000045ff45723e */ /* 0x000fe200000010ff */
[----:B------:R-:W-:Y:S01]  /*5a80*/  @P4 STG.E.U16 desc[UR38][R6.64+0xb0], R68 ;  /* 0x0000b04406004986 */ /* 0x000fe2000c101526 */
[C---:B------:R-:W-:Y:S02]  /*5a90*/  ISETP.GT.AND P3, PT, R3.reuse, 0x8, P0 ;  /* 0x000000080300780c */ /* 0x040fe40000764270 */
[----:B------:R-:W-:Y:S01]  /*5aa0*/  ISETP.GT.AND P0, PT, R4, 0x61, PT ;  /* 0x000000610400780c */ /* 0x000fe20003f04270 */
[----:B------:R-:W-:Y:S01]  /*5ab0*/  @P5 STG.E.U16 desc[UR38][R6.64+0xb2], R69 ;  /* 0x0000b24506005986 */ /* 0x000fe2000c101526 */
[----:B------:R-:W-:-:S02]  /*5ac0*/  ISETP.GT.AND P4, PT, R3, RZ, P1 ;  /* 0x000000ff0300720c */ /* 0x000fc40000f84270 */
[C---:B------:R-:W-:Y:S02]  /*5ad0*/  ISETP.GT.AND P5, PT, R3.reuse, RZ, P0 ;  /* 0x000000ff0300720c */ /* 0x040fe400007a4270 */
[----:B------:R-:W-:Y:S02]  /*5ae0*/  F2FP.BF16.F32.PACK_AB R70, RZ, R70 ;  /* 0x00000046ff46723e */ /* 0x000fe400000010ff */
[----:B------:R-:W-:Y:S02]  /*5af0*/  F2FP.BF16.F32.PACK_AB R71, RZ, R71 ;  /* 0x00000047ff47723e */ /* 0x000fe400000010ff */
[----:B------:R-:W-:Y:S01]  /*5b00*/  F2FP.BF16.F32.PACK_AB R72, RZ, R72 ;  /* 0x00000048ff48723e */ /* 0x000fe200000010ff */
[----:B------:R-:W-:Y:S01]  /*5b10*/  @P2 STG.E.U16 desc[UR38][R8.64+0xb0], R70 ;  /* 0x0000b04608002986 */ /* 0x000fe2000c101526 */
[----:B------:R-:W-:Y:S02]  /*5b20*/  F2FP.BF16.F32.PACK_AB R73, RZ, R73 ;  /* 0x00000049ff49723e */ /* 0x000fe400000010ff */
[C---:B------:R-:W-:Y:S01]  /*5b30*/  ISETP.GT.AND P1, PT, R3.reuse, 0x8, P1 ;  /* 0x000000080300780c */ /* 0x040fe20000f24270 */
[----:B------:R-:W-:Y:S01]  /*5b40*/  @P3 STG.E.U16 desc[UR38][R8.64+0xb2], R71 ;  /* 0x0000b24708003986 */ /* 0x000fe2000c101526 */
[----:B------:R-:W-:-:S02]  /*5b50*/  ISETP.GT.AND P2, PT, R3, 0x8, P0 ;  /* 0x000000080300780c */ /* 0x000fc40000744270 */
[C---:B------:R-:W-:Y:S01]  /*5b60*/  ISETP.GT.AND P0, PT, R4.reuse, 0x69, PT ;  /* 0x000000690400780c */ /* 0x040fe20003f04270 */
[----:B------:R-:W-:Y:S01]  /*5b70*/  @P4 STG.E.U16 desc[UR38][R6.64+0xc0], R72 ;  /* 0x0000c04806004986 */ /* 0x000fe2000c101526 */
[----:B------:R-:W-:Y:S02]  /*5b80*/  ISETP.GT.AND P4, PT, R4, 0x68, PT ;  /* 0x000000680400780c */ /* 0x000fe40003f84270 */
[----:B------:R-:W-:Y:S01]  /*5b90*/  F2FP.BF16.F32.PACK_AB R74, RZ, R74 ;  /* 0x0000004aff4a723e */ /* 0x000fe200000010ff */
[----:B------:R-:W-:Y:S01]  /*5ba0*/  @P5 STG.E.U16 desc[UR38][R6.64+0xc2], R73 ;  /* 0x0000c24906005986 */ /* 0x000fe2000c101526 */
[C---:B------:R-:W-:Y:S02]  /*5bb0*/  ISETP.GT.AND P5, PT, R3.reuse, RZ, P4 ;  /* 0x000000ff0300720c */ /* 0x040fe400027a4270 */
[----:B------:R-:W-:Y:S01]  /*5bc0*/  ISETP.GT.AND P3, PT, R3, RZ, P0 ;  /* 0x000000ff0300720c */ /* 0x000fe20000764270 */
[----:B------:R-:W-:Y:S01]  /*5bd0*/  @P1 STG.E.U16 desc[UR38][R8.64+0xc0], R74 ;  /* 0x0000c04a08001986 */ /* 0x000fe2000c101526 */
[----:B------:R-:W-:-:S02]  /*5be0*/  F2FP.BF16.F32.PACK_AB R75, RZ, R75 ;  /* 0x0000004bff4b723e */ /* 0x000fc400000010ff */
[----:B------:R-:W-:Y:S02]  /*5bf0*/  F2FP.BF16.F32.PACK_AB R76, RZ, R76 ;  /* 0x0000004cff4c723e */ /* 0x000fe400000010ff */
[C---:B------:R-:W-:Y:S01]  /*5c00*/  ISETP.GT.AND P4, PT, R3.reuse, 0x8, P4 ;  /* 0x000000080300780c */ /* 0x040fe20002784270 */
[----:B------:R-:W-:Y:S01]  /*5c10*/  @P2 STG.E.U16 desc[UR38][R8.64+0xc2], R75 ;  /* 0x0000c24b08002986 */ /* 0x000fe2000c101526 */
[----:B------:R-:W-:Y:S02]  /*5c20*/  F2FP.BF16.F32.PACK_AB R77, RZ, R77 ;  /* 0x0000004dff4d723e */ /* 0x000fe400000010ff */
[C---:B------:R-:W-:Y:S01]  /*5c30*/  ISETP.GT.AND P2, PT, R4.reuse, 0x71, PT ;  /* 0x000000710400780c */ /* 0x040fe20003f44270 */
[----:B------:R-:W-:Y:S01]  /*5c40*/  @P5 STG.E.U16 desc[UR38][R6.64+0xd0], R76 ;  /* 0x0000d04c06005986 */ /* 0x000fe2000c101526 */
[----:B------:R-:W-:Y:S02]  /*5c50*/  ISETP.GT.AND P5, PT, R3, 0x8, P0 ;  /* 0x000000080300780c */ /* 0x000fe400007a4270 */
[C---:B------:R-:W-:Y:S01]  /*5c60*/  ISETP.GT.AND P1, PT, R4.reuse, 0x78, PT ;  /* 0x000000780400780c */ /* 0x040fe20003f24270 */
[----:B------:R-:W-:Y:S01]  /*5c70*/  @P3 STG.E.U16 desc[UR38][R6.64+0xd2], R77 ;  /* 0x0000d24d06003986 */ /* 0x000fe2000c101526 */
[----:B------:R-:W-:-:S02]  /*5c80*/  ISETP.GT.AND P3, PT, R4, 0x70, PT ;  /* 0x000000700400780c */ /* 0x000fc40003f64270 */
[----:B------:R-:W-:Y:S01]  /*5c90*/  ISETP.GT.AND P0, PT, R4, 0x79, PT ;  /* 0x000000790400780c */ /* 0x000fe20003f04270 */
[----:B------:R-:W-:Y:S01]  /*5ca0*/  @P4 IMAD.MOV.U32 R4, RZ, RZ, R8 ;  /* 0x000000ffff044224 */ /* 0x000fe200078e0008 */
[----:B------:R-:W-:Y:S01]  /*5cb0*/  F2FP.BF16.F32.PACK_AB R78, RZ, R78 ;  /* 0x0000004eff4e723e */ /* 0x000fe200000010ff */
[----:B------:R-:W-:Y:S01]  /*5cc0*/  @P4 IMAD.MOV.U32 R5, RZ, RZ, R9 ;  /* 0x000000ffff054224 */ /* 0x000fe200078e0009 */
[----:B------:R-:W-:Y:S02]  /*5cd0*/  F2FP.BF16.F32.PACK_AB R79, RZ, R79 ;  /* 0x0000004fff4f723e */ /* 0x000fe400000010ff */
[----:B------:R-:W-:Y:S02]  /*5ce0*/  F2FP.BF16.F32.PACK_AB R80, RZ, R80 ;  /* 0x00000050ff50723e */ /* 0x000fe400000010ff */
[----:B------:R0:W-:Y:S01]  /*5cf0*/  @P4 STG.E.U16 desc[UR38][R4.64+0xd0], R78 ;  /* 0x0000d04e04004986 */ /* 0x0001e2000c101526 */
[----:B------:R-:W-:Y:S02]  /*5d00*/  ISETP.GT.AND P4, PT, R3, RZ, P2 ;  /* 0x000000ff0300720c */ /* 0x000fe40001784270 */
[----:B------:R-:W-:-:S02]  /*5d10*/  F2FP.BF16.F32.PACK_AB R81, RZ, R81 ;  /* 0x00000051ff51723e */ /* 0x000fc400000010ff */
[----:B------:R-:W-:Y:S02]  /*5d20*/  ISETP.GT.AND P2, PT, R3, 0x8, P2 ;  /* 0x000000080300780c */ /* 0x000fe40001744270 */
[----:B------:R-:W-:Y:S02]  /*5d30*/  F2FP.BF16.F32.PACK_AB R82, RZ, R82 ;  /* 0x00000052ff52723e */ /* 0x000fe400000010ff */
[----:B------:R-:W-:Y:S02]  /*5d40*/  F2FP.BF16.F32.PACK_AB R83, RZ, R83 ;  /* 0x00000053ff53723e */ /* 0x000fe400000010ff */
[----:B------:R-:W-:Y:S01]  /*5d50*/  F2FP.BF16.F32.PACK_AB R84, RZ, R84 ;  /* 0x00000054ff54723e */ /* 0x000fe200000010ff */
[----:B0-----:R-:W-:Y:S01]  /*5d60*/  @P5 IMAD.MOV.U32 R4, RZ, RZ, R8 ;  /* 0x000000ffff045224 */ /* 0x001fe200078e0008 */
[----:B------:R-:W-:Y:S01]  /*5d70*/  F2FP.BF16.F32.PACK_AB R85, RZ, R85 ;  /* 0x00000055ff55723e */ /* 0x000fe200000010ff */
[----:B------:R-:W-:Y:S01]  /*5d80*/  @P5 IMAD.MOV.U32 R5, RZ, RZ, R9 ;  /* 0x000000ffff055224 */ /* 0x000fe200078e0009 */
[----:B------:R-:W-:-:S02]  /*5d90*/  F2FP.BF16.F32.PACK_AB R86, RZ, R86 ;  /* 0x00000056ff56723e */ /* 0x000fc400000010ff */
[----:B------:R-:W-:Y:S02]  /*5da0*/  F2FP.BF16.F32.PACK_AB R87, RZ, R87 ;  /* 0x00000057ff57723e */ /* 0x000fe400000010ff */
[----:B------:R0:W-:Y:S01]  /*5db0*/  @P5 STG.E.U16 desc[UR38][R4.64+0xd2], R79 ;  /* 0x0000d24f04005986 */ /* 0x0001e2000c101526 */
[C---:B------:R-:W-:Y:S02]  /*5dc0*/  ISETP.GT.AND P5, PT, R3.reuse, RZ, P3 ;  /* 0x000000ff0300720c */ /* 0x040fe40001fa4270 */
[----:B------:R-:W-:-:S11]  /*5dd0*/  ISETP.GT.AND P3, PT, R3, 0x8, P3 ;  /* 0x000000080300780c */ /* 0x000fd60001f64270 */
[----:B0-----:R-:W-:Y:S02]  /*5de0*/  @P5 IMAD.MOV.U32 R4, RZ, RZ, R6 ;  /* 0x000000ffff045224 */ /* 0x001fe400078e0006 */
[----:B------:R-:W-:-:S05]  /*5df0*/  @P5 IMAD.MOV.U32 R5, RZ, RZ, R7 ;  /* 0x000000ffff055224 */ /* 0x000fca00078e0007 */
[----:B------:R0:W-:Y:S01]  /*5e00*/  @P5 STG.E.U16 desc[UR38][R4.64+0xe0], R80 ;  /* 0x0000e05004005986 */ /* 0x0001e2000c101526 */
[C---:B------:R-:W-:Y:S02]  /*5e10*/  ISETP.GT.AND P5, PT, R3.reuse, RZ, P0 ;  /* 0x000000ff0300720c */ /* 0x040fe400007a4270 */
[----:B------:R-:W-:Y:S01]  /*5e20*/  ISETP.GT.AND P0, PT, R3, 0x8, P0 ;  /* 0x000000080300780c */ /* 0x000fe20000704270 */
[----:B0-----:R-:W-:Y:S02]  /*5e30*/  @P4 IMAD.MOV.U32 R4, RZ, RZ, R6 ;  /* 0x000000ffff044224 */ /* 0x001fe400078e0006 */
[----:B------:R-:W-:-:S05]  /*5e40*/  @P4 IMAD.MOV.U32 R5, RZ, RZ, R7 ;  /* 0x000000ffff054224 */ /* 0x000fca00078e0007 */
[----:B------:R0:W-:Y:S01]  /*5e50*/  @P4 STG.E.U16 desc[UR38][R4.64+0xe2], R81 ;  /* 0x0000e25104004986 */ /* 0x0001e2000c101526 */
[C---:B------:R-:W-:Y:S02]  /*5e60*/  ISETP.GT.AND P4, PT, R3.reuse, RZ, P1 ;  /* 0x000000ff0300720c */ /* 0x040fe40000f84270 */
[----:B------:R-:W-:Y:S01]  /*5e70*/  ISETP.GT.AND P1, PT, R3, 0x8, P1 ;  /* 0x000000080300780c */ /* 0x000fe20000f24270 */
[----:B0-----:R-:W-:Y:S02]  /*5e80*/  @P3 IMAD.MOV.U32 R4, RZ, RZ, R8 ;  /* 0x000000ffff043224 */ /* 0x001fe400078e0008 */
[----:B------:R-:W-:-:S05]  /*5e90*/  @P3 IMAD.MOV.U32 R5, RZ, RZ, R9 ;  /* 0x000000ffff053224 */ /* 0x000fca00078e0009 */
[----:B------:R0:W-:Y:S02]  /*5ea0*/  @P3 STG.E.U16 desc[UR38][R4.64+0xe0], R82 ;  /* 0x0000e05204003986 */ /* 0x0001e4000c101526 */
[----:B0-----:R-:W-:Y:S02]  /*5eb0*/  @P2 IMAD.MOV.U32 R4, RZ, RZ, R8 ;  /* 0x000000ffff042224 */ /* 0x001fe400078e0008 */
[----:B------:R-:W-:-:S05]  /*5ec0*/  @P2 IMAD.MOV.U32 R5, RZ, RZ, R9 ;  /* 0x000000ffff052224 */ /* 0x000fca00078e0009 */
[----:B------:R0:W-:Y:S02]  /*5ed0*/  @P2 STG.E.U16 desc[UR38][R4.64+0xe2], R83 ;  /* 0x0000e25304002986 */ /* 0x0001e4000c101526 */
[----:B0-----:R-:W-:Y:S02]  /*5ee0*/  @P4 IMAD.MOV.U32 R4, RZ, RZ, R6 ;  /* 0x000000ffff044224 */ /* 0x001fe400078e0006 */
[----:B------:R-:W-:-:S05]  /*5ef0*/  @P4 IMAD.MOV.U32 R5, RZ, RZ, R7 ;  /* 0x000000ffff054224 */ /* 0x000fca00078e0007 */
[----:B------:R0:W-:Y:S04]  /*5f00*/  @P4 STG.E.U16 desc[UR38][R4.64+0xf0], R84 ;  /* 0x0000f05404004986 */ /* 0x0001e8000c101526 */
[----:B------:R1:W-:Y:S01]  /*5f10*/  @P5 STG.E.U16 desc[UR38][R6.64+0xf2], R85 ;  /* 0x0000f25506005986 */ /* 0x0003e2000c101526 */
[----:B0-----:R-:W-:Y:S02]  /*5f20*/  @P1 IMAD.MOV.U32 R4, RZ, RZ, R8 ;  /* 0x000000ffff041224 */ /* 0x001fe400078e0008 */
[----:B------:R-:W-:-:S05]  /*5f30*/  @P1 IMAD.MOV.U32 R5, RZ, RZ, R9 ;  /* 0x000000ffff051224 */ /* 0x000fca00078e0009 */
[----:B------:R1:W-:Y:S04]  /*5f40*/  @P1 STG.E.U16 desc[UR38][R4.64+0xf0], R86 ;  /* 0x0000f05604001986 */ /* 0x0003e8000c101526 */
[----:B------:R1:W-:Y:S02]  /*5f50*/  @P0 STG.E.U16 desc[UR38][R8.64+0xf2], R87 ;  /* 0x0000f25708000986 */ /* 0x0003e4000c101526 */
.L_x_154:
[----:B------:R-:W-:Y:S05]  /*5f60*/  BSYNC B0 ;  /* 0x0000000000007941 */ /* 0x000fea0003800000 */
.L_x_28:
[----:B------:R-:W-:Y:S01]  /*5f70*/  IADD3 R16, P0, R16, UR36, RZ ;  /* 0x0000002410107c10 */ /* 0x000fe2000ff1e0ff */
[----:B------:R-:W-:Y:S01]  /*5f80*/  ULDC.64 UR4, c[0x0][0x650] ;  /* 0x0001940000047ab9 */ /* 0x000fe20000000a00 */
[----:B------:R-:W-:Y:S01]  /*5f90*/  PRMT R3, RZ, 0x7610, R3 ;  /* 0x00007610ff037816 */ /* 0x000fe20000000003 */
[----:B------:R-:W-:Y:S01]  /*5fa0*/  IMAD.MOV.U32 R100, RZ, RZ, -0x1 ;  /* 0xffffffffff647424 */ /* 0x000fe200078e00ff */
[----:B------:R-:W-:Y:S01]  /*5fb0*/  IADD3.X R17, R17, UR42, RZ, P0, !PT ;  /* 0x0000002a11117c10 */ /* 0x000fe200087fe4ff */
[----:B------:R-:W-:Y:S01]  /*5fc0*/  IMAD.MOV.U32 R99, RZ, RZ, -0x1 ;  /* 0xffffffffff637424 */ /* 0x000fe200078e00ff */
[----:B------:R-:W-:-:S04]  /*5fd0*/  ISETP.GE.U32.AND P0, PT, R16, UR4, PT ;  /* 0x0000000410007c0c */ /* 0x000fc8000bf06070 */
[----:B------:R-:W-:-:S13]  /*5fe0*/  ISETP.GE.U32.AND.EX P0, PT, R17, UR5, PT, P0 ;  /* 0x0000000511007c0c */ /* 0x000fda000bf06100 */
[----:B------:R-:W-:Y:S05]  /*5ff0*/  @P0 BRA `(.L_x_155) ;  /* 0x00000004004c0947 */ /* 0x000fea0003800000 */
[----:B------:R-:W0:Y:S01]  /*6000*/  LDC.64 R10, c[0x0][0x628] ;  /* 0x00018a00ff0a7b82 */ /* 0x000e220000000a00 */
[----:B---3--:R-:W3:Y:S01]  /*6010*/  S2R R12, SR_CTAID.X ;  /* 0x00000000000c7919 */ /* 0x008ee20000002500 */
[----:B-12-4-:R-:W-:Y:S02]  /*6020*/  IMAD.MOV.U32 R8, RZ, RZ, R16 ;  /* 0x000000ffff087224 */ /* 0x016fe400078e0010 */
[----:B------:R-:W-:Y:S01]  /*6030*/  IMAD.MOV.U32 R9, RZ, RZ, R17 ;  /* 0x000000ffff097224 */ /* 0x000fe200078e0011 */
[----:B------:R-:W1:Y:S03]  /*6040*/  S2R R20, SR_CTAID.Y ;  /* 0x0000000000147919 */ /* 0x000e660000002600 */
[----:B------:R-:W2:Y:S08]  /*6050*/  LDC R0, c[0x0][0x630] ;  /* 0x00018c00ff007b82 */ /* 0x000eb00000000800 */
[----:B------:R-:W4:Y:S01]  /*6060*/  LDC.64 R14, c[0x0][0x620] ;  /* 0x00018800ff0e7b82 */ /* 0x000f220000000a00 */
[----:B0-----:R-:W-:-:S04]  /*6070*/  ISETP.NE.U32.AND P0, PT, R10, RZ, PT ;  /* 0x000000ff0a00720c */ /* 0x001fc80003f05070 */
[----:B------:R-:W-:-:S13]  /*6080*/  ISETP.NE.AND.EX P0, PT, R11, RZ, PT, P0 ;  /* 0x000000ff0b00720c */ /* 0x000fda0003f05300 */
[----:B-1234-:R-:W-:Y:S05]  /*6090*/  @!P0 BRA `(.L_x_156) ;  /* 0x0000000000288947 */ /* 0x01efea0003800000 */
        /* <DEDUP_REMOVED lines=10> */
.L_x_156:
[-CC-:B------:R-:W-:Y:S01]  /*6140*/  SHF.R.U64 R99, R8, R0.reuse, R9.reuse ;  /* 0x0000000008637219 */ /* 0x180fe20000001209 */
[----:B------:R-:W0:Y:S01]  /*6150*/  LDC.64 R26, c[0x0][0x640] ;  /* 0x00019000ff1a7b82 */ /* 0x000e220000000a00 */
[----:B------:R-:W-:Y:S01]  /*6160*/  SHF.R.U32.HI R0, RZ, R0, R9 ;  /* 0x00000000ff007219 */ /* 0x000fe20000011609 */
[----:B------:R-:W-:Y:S01]  /*6170*/  ULDC UR4, c[0x0][0x150] ;  /* 0x0000540000047ab9 */ /* 0x000fe20000000800 */
[----:B------:R-:W-:Y:S02]  /*6180*/  IADD3 R3, P0, RZ, -R99, RZ ;  /* 0x80000063ff037210 */ /* 0x000fe40007f1e0ff */
[----:B------:R-:W-:-:S03]  /*6190*/  I2FP.F32.U32 R7, R12 ;  /* 0x0000000c00077245 */ /* 0x000fc60000201000 */
[----:B------:R-:W1:Y:S01]  /*61a0*/  LDC R6, c[0x0][0x618] ;  /* 0x00018600ff067b82 */ /* 0x000e620000000800 */
[----:B------:R-:W-:Y:S02]  /*61b0*/  IMAD.X R5, RZ, RZ, ~R0, P0 ;  /* 0x000000ffff057224 */ /* 0x000fe400000e0e00 */
[----:B------:R-:W-:Y:S01]  /*61c0*/  FMUL R7, R7, UR4 ;  /* 0x0000000407077c20 */ /* 0x000fe20008400000 */
[----:B------:R-:W-:Y:S01]  /*61d0*/  ULDC UR4, c[0x0][0x154] ;  /* 0x0000550000047ab9 */ /* 0x000fe20000000800 */
[-C--:B------:R-:W-:Y:S02]  /*61e0*/  IMAD R0, R5, R14.reuse, RZ ;  /* 0x0000000e05007224 */ /* 0x080fe400078e02ff */
[C---:B------:R-:W-:Y:S01]  /*61f0*/  IMAD.WIDE.U32 R4, R3.reuse, R14, R16 ;  /* 0x0000000e03047225 */ /* 0x040fe200078e0010 */
[----:B------:R-:W2:Y:S01]  /*6200*/  LDC R8, c[0x0][0x608] ;  /* 0x00018200ff087b82 */ /* 0x000ea20000000800 */
[----:B------:R-:W3:Y:S02]  /*6210*/  F2I.U32.TRUNC.NTZ R7, R7 ;  /* 0x0000000700077305 */ /* 0x000ee4000020f000 */
[----:B------:R-:W-:Y:S01]  /*6220*/  IMAD R3, R3, R15, R0 ;  /* 0x0000000f03037224 */ /* 0x000fe200078e0200 */
[----:B------:R-:W-:-:S03]  /*6230*/  I2FP.F32.U32 R0, R20 ;  /* 0x0000001400007245 */ /* 0x000fc60000201000 */
[----:B------:R-:W-:Y:S01]  /*6240*/  IMAD.IADD R3, R5, 0x1, R3 ;  /* 0x0000000105037824 */ /* 0x000fe200078e0203 */
[----:B------:R-:W4:Y:S01]  /*6250*/  LDC R11, c[0x0][0x658] ;  /* 0x00019600ff0b7b82 */ /* 0x000f220000000800 */
[----:B0-----:R-:W-:-:S04]  /*6260*/  ISETP.NE.U32.AND P0, PT, R26, RZ, PT ;  /* 0x000000ff1a00720c */ /* 0x001fc80003f05070 */
[----:B------:R-:W-:-:S03]  /*6270*/  ISETP.NE.AND.EX P0, PT, R27, RZ, PT, P0 ;  /* 0x000000ff1b00720c */ /* 0x000fc60003f05300 */
[----:B------:R-:W0:Y:S01]  /*6280*/  LDC R9, c[0x0][0x144] ;  /* 0x00005100ff097b82 */ /* 0x000e220000000800 */
[-C--:B-1----:R-:W-:Y:S01]  /*6290*/  SHF.R.U64 R10, R4, R6.reuse, R3 ;  /* 0x00000006040a7219 */ /* 0x082fe20000001203 */
[----:B---3--:R-:W-:Y:S01]  /*62a0*/  IMAD.MOV R7, RZ, RZ, -R7 ;  /* 0x000000ffff077224 */ /* 0x008fe200078e0a07 */
[----:B------:R-:W-:Y:S01]  /*62b0*/  SHF.R.U32.HI R3, RZ, R6, R3 ;  /* 0x00000006ff037219 */ /* 0x000fe20000011603 */
[----:B------:R-:W-:-:S04]  /*62c0*/  FMUL R6, R0, UR4 ;  /* 0x0000000400067c20 */ /* 0x000fc80008400000 */
[----:B------:R-:W1:Y:S01]  /*62d0*/  LDC R21, c[0x0][0x148] ;  /* 0x00005200ff157b82 */ /* 0x000e620000000800 */
[----:B------:R3:W0:Y:S01]  /*62e0*/  F2I.U32.TRUNC.NTZ R14, R6 ;  /* 0x00000006000e7305 */ /* 0x000622000020f000 */
[-CC-:B--2---:R-:W-:Y:S02]  /*62f0*/  SHF.R.U64 R13, R10, R8.reuse, R3.reuse ;  /* 0x000000080a0d7219 */ /* 0x184fe40000001203 */
[----:B------:R-:W-:-:S04]  /*6300*/  SHF.R.U32.HI R0, RZ, R8, R3 ;  /* 0x00000008ff007219 */ /* 0x000fc80000011603 */
[----:B-----5:R-:W2:Y:S01]  /*6310*/  LDC R24, c[0x0][0x648] ;  /* 0x00019200ff187b82 */ /* 0x020ea20000000800 */
[-CC-:B----4-:R-:W-:Y:S02]  /*6320*/  SHF.R.U64 R15, R13, R11.reuse, R0.reuse ;  /* 0x0000000b0d0f7219 */ /* 0x190fe40000001200 */
[----:B------:R-:W-:-:S03]  /*6330*/  SHF.R.U32.HI R5, RZ, R11, R0 ;  /* 0x0000000bff057219 */ /* 0x000fc60000011600 */
[----:B------:R-:W-:Y:S02]  /*6340*/  IMAD.MOV.U32 R4, RZ, RZ, R15 ;  /* 0x000000ffff047224 */ /* 0x000fe400078e000f */
[----:B------:R-:W4:Y:S01]  /*6350*/  LDC R28, c[0x0][0x638] ;  /* 0x00018e00ff1c7b82 */ /* 0x000f220000000800 */
[----:B0-----:R-:W-:-:S07]  /*6360*/  IMAD R25, R9, R7, R12 ;  /* 0x0000000709197224 */ /* 0x001fce00078e020c */
[----:B------:R-:W0:Y:S08]  /*6370*/  LDC R29, c[0x0][0x610] ;  /* 0x00018400ff1d7b82 */ /* 0x000e300000000800 */
[----:B------:R-:W0:Y:S01]  /*6380*/  LDC R30, c[0x0][0x600] ;  /* 0x00018000ff1e7b82 */ /* 0x000e220000000800 */
[----:B-123--:R-:W-:Y:S05]  /*6390*/  @!P0 BRA `(.L_x_157) ;  /* 0x0000000000288947 */ /* 0x00efea0003800000 */
        /* <DEDUP_REMOVED lines=10> */
.L_x_157:
[----:B------:R-:W-:Y:S01]  /*6440*/  ISETP.NE.AND P0, PT, R2, 0x1, PT ;  /* 0x000000010200780c */ /* 0x000fe20003f05270 */
[----:B------:R-:W-:Y:S01]  /*6450*/  IMAD.MOV R14, RZ, RZ, -R14 ;  /* 0x000000ffff0e7224 */ /* 0x000fe200078e0a0e */
[----:B------:R-:W-:Y:S02]  /*6460*/  SHF.R.U64 R0, R4, R24, R5 ;  /* 0x0000001804007219 */ /* 0x000fe40000001205 */
[----:B------:R-:W-:Y:S02]  /*6470*/  LOP3.LUT R3, R13, R96, RZ, 0xc0, !PT ;  /* 0x000000600d037212 */ /* 0x000fe400078ec0ff */
[----:B------:R-:W-:Y:S01]  /*6480*/  LOP3.LUT R10, R10, R95, RZ, 0xc0, !PT ;  /* 0x0000005f0a0a7212 */ /* 0x000fe200078ec0ff */
[----:B------:R-:W-:Y:S02]  /*6490*/  IMAD.MOV R4, RZ, RZ, -R0 ;  /* 0x000000ffff047224 */ /* 0x000fe400078e0a00 */
[----:B------:R-:W-:Y:S02]  /*64a0*/  IMAD R0, R90, R0, R3 ;  /* 0x000000005a007224 */ /* 0x000fe400078e0203 */
[----:B----4-:R-:W-:-:S02]  /*64b0*/  IMAD R3, R4, R28, R15 ;  /* 0x0000001c04037224 */ /* 0x010fc400078e020f */
[----:B------:R-:W-:Y:S02]  /*64c0*/  @P0 IMAD R25, R21, R14, R20 ;  /* 0x0000000e15190224 */ /* 0x000fe400078e0214 */
[----:B0-----:R-:W-:Y:S02]  /*64d0*/  IMAD R5, R3, R30, R10 ;  /* 0x0000001e03057224 */ /* 0x001fe400078e020a */
[----:B------:R-:W-:Y:S02]  /*64e0*/  IMAD R0, R0, R29, R25 ;  /* 0x0000001d00007224 */ /* 0x000fe400078e0219 */
[----:B------:R-:W-:-:S03]  /*64f0*/  IMAD.MOV.U32 R4, RZ, RZ, 0x1 ;  /* 0x00000001ff047424 */ /* 0x000fc600078e00ff */
[----:B------:R-:W-:Y:S02]  /*6500*/  SEL R100, R5, R0, !P0 ;  /* 0x0000000005647207 */ /* 0x000fe40004000000 */
[----:B------:R-:W-:Y:S02]  /*6510*/  PRMT R3, R4, 0x7610, R3 ;  /* 0x0000761004037816 */ /* 0x000fe40000000003 */
[----:B------:R-:W-:-:S07]  /*6520*/  SEL R0, R0, R5, !P0 ;  /* 0x0000000500007207 */ /* 0x000fce0004000000 */
.L_x_155:
[----:B------:R-:W-:Y:S01]  /*6530*/  UIMAD.WIDE.U32 UR4, UR41, 0x24924925, URZ ;  /* 0x24924925290478a5 */ /* 0x000fe2000f8e003f */
[----:B------:R-:W-:Y:S01]  /*6540*/  LOP3.LUT P0, RZ, R3, 0xff, RZ, 0xc0, !PT ;  /* 0x000000ff03ff7812 */ /* 0x000fe2000780c0ff */
[----:B------:R-:W-:Y:S02]  /*6550*/  IMAD.MOV.U32 R101, RZ, RZ, R0 ;  /* 0x000000ffff657224 */ /* 0x000fe400078e0000 */
[----:B------:R-:W-:-:S04]  /*6560*/  UIADD3 UR4, UR41, -UR5, URZ ;  /* 0x8000000529047290 */ /* 0x000fc8000fffe03f */
[----:B------:R-:W-:-:S04]  /*6570*/  ULEA.HI UR4, UR4, UR5, URZ, 0x1f ;  /* 0x0000000504047291 */ /* 0x000fc8000f8ff83f */
[----:B------:R-:W-:-:S04]  /*6580*/  USHF.R.U32.HI UR4, URZ, 0x2, UR4 ;  /* 0x000000023f047899 */ /* 0x000fc80008011604 */
[----:B------:R-:W-:Y:S01]  /*6590*/  UIMAD UR41, UR4, -0x7, UR41 ;  /* 0xfffffff9042978a4 */ /* 0x000fe2000f8e0229 */
[----:B------:R-:W-:Y:S11]  /*65a0*/  @P0 BRA `(.L_x_158) ;  /* 0xffffffac001c0947 */ /* 0x000ff6000383ffff */
[----:B------:R-:W-:Y:S05]  /*65b0*/  EXIT ;  /* 0x000000000000794d */ /* 0x000fea0003800000 */
.L_x_3:
        /* <DEDUP_REMOVED lines=26> */
.L_x_160:
[--C-:B------:R-:W-:Y:S01]  /*6760*/  SHF.R.U64 R14, R12, R20, R13.reuse ;  /* 0x000000140c0e7219 */ /* 0x100fe2000000120d */
[----:B------:R-:W0:Y:S01]  /*6770*/  LDC R24, c[0x0][0x618] ;  /* 0x00018600ff187b82 */ /* 0x000e220000000800 */
[----:B------:R-:W-:Y:S01]  /*6780*/  I2FP.F32.U32 R8, R6 ;  /* 0x0000000600087245 */ /* 0x000fe20000201000 */
[----:B------:R-:W-:Y:S01]  /*6790*/  ULDC UR4, c[0x0][0x150] ;  /* 0x0000540000047ab9 */ /* 0x000fe20000000800 */
[----:B------:R-:W-:Y:S02]  /*67a0*/  SHF.R.U32.HI R7, RZ, R20, R13 ;  /* 0x00000014ff077219 */ /* 0x000fe4000001160d */
[----:B------:R-:W-:Y:S01]  /*67b0*/  IADD3 R11, P0, RZ, -R14, RZ ;  /* 0x8000000eff0b7210 */ /* 0x000fe20007f1e0ff */
[----:B------:R-:W-:Y:S01]  /*67c0*/  FMUL R13, R8, UR4 ;  /* 0x00000004080d7c20 */ /* 0x000fe20008400000 */
[----:B------:R-:W-:Y:S01]  /*67d0*/  ULDC UR4, c[0x0][0x154] ;  /* 0x0000550000047ab9 */ /* 0x000fe20000000800 */
[----:B------:R-:W1:Y:S02]  /*67e0*/  LDC.64 R26, c[0x0][0x640] ;  /* 0x00019000ff1a7b82 */ /* 0x000e640000000a00 */
[----:B------:R-:W-:-:S02]  /*67f0*/  IMAD.X R7, RZ, RZ, ~R7, P0 ;  /* 0x000000ffff077224 */ /* 0x000fc400000e0e07 */
[----:B------:R-:W2:Y:S01]  /*6800*/  F2I.U32.TRUNC.NTZ R13, R13 ;  /* 0x0000000d000d7305 */ /* 0x000ea2000020f000 */
[----:B------:R-:W-:-:S03]  /*6810*/  IMAD.WIDE.U32 R8, R11, R22, R16 ;  /* 0x000000160b087225 */ /* 0x000fc600078e0010 */
[----:B------:R-:W3:Y:S01]  /*6820*/  LDC R15, c[0x0][0x144] ;  /* 0x00005100ff0f7b82 */ /* 0x000ee20000000800 */
[----:B------:R-:W-:-:S04]  /*6830*/  IMAD R10, R7, R22, RZ ;  /* 0x00000016070a7224 */ /* 0x000fc800078e02ff */
[----:B------:R-:W-:Y:S02]  /*6840*/  IMAD R7, R11, R23, R10 ;  /* 0x000000170b077224 */ /* 0x000fe400078e020a */
[----:B------:R-:W-:Y:S01]  /*6850*/  IMAD.MOV.U32 R10, RZ, RZ, -0x1 ;  /* 0xffffffffff0a7424 */ /* 0x000fe200078e00ff */
[----:B------:R-:W4:Y:S01]  /*6860*/  LDC R20, c[0x0][0x608] ;  /* 0x00018200ff147b82 */ /* 0x000f220000000800 */
[----:B------:R-:W-:Y:S01]  /*6870*/  IMAD.IADD R7, R9, 0x1, R7 ;  /* 0x0000000109077824 */ /* 0x000fe200078e0207 */
[----:B------:R-:W-:-:S04]  /*6880*/  I2FP.F32.U32 R9, R5 ;  /* 0x0000000500097245 */ /* 0x000fc80000201000 */
[-C--:B0-----:R-:W-:Y:S01]  /*6890*/  SHF.R.U64 R12, R8, R24.reuse, R7 ;  /* 0x00000018080c7219 */ /* 0x081fe20000001207 */
[----:B--2---:R-:W-:Y:S01]  /*68a0*/  IMAD.MOV R8, RZ, RZ, -R13 ;  /* 0x000000ffff087224 */ /* 0x004fe200078e0a0d */
[----:B------:R-:W0:Y:S01]  /*68b0*/  LDC R11, c[0x0][0x658] ;  /* 0x00019600ff0b7b82 */ /* 0x000e220000000800 */
[----:B-1----:R-:W-:Y:S01]  /*68c0*/  ISETP.NE.U32.AND P0, PT, R26, RZ, PT ;  /* 0x000000ff1a00720c */ /* 0x002fe20003f05070 */
[----:B------:R-:W-:Y:S01]  /*68d0*/  FMUL R9, R9, UR4 ;  /* 0x0000000409097c20 */ /* 0x000fe20008400000 */
[----:B------:R-:W-:Y:S02]  /*68e0*/  SHF.R.U32.HI R7, RZ, R24, R7 ;  /* 0x00000018ff077219 */ /* 0x000fe40000011607 */
[----:B------:R-:W-:-:S03]  /*68f0*/  ISETP.NE.AND.EX P0, PT, R27, RZ, PT, P0 ;  /* 0x000000ff1b00720c */ /* 0x000fc60003f05300 */
[----:B------:R-:W1:Y:S01]  /*6900*/  LDC R22, c[0x0][0x148] ;  /* 0x00005200ff167b82 */ /* 0x000e620000000800 */
[----:B---3--:R-:W-:Y:S02]  /*6910*/  IMAD R23, R15, R8, R6 ;  /* 0x000000080f177224 */ /* 0x008fe400078e0206 */
[----:B------:R-:W-:-:S05]  /*6920*/  IMAD.MOV.U32 R8, RZ, RZ, 0x1 ;  /* 0x00000001ff087424 */ /* 0x000fca00078e00ff */
[----:B------:R-:W2:Y:S01]  /*6930*/  LDC R21, c[0x0][0x600] ;  /* 0x00018000ff157b82 */ /* 0x000ea20000000800 */
[-CC-:B----4-:R-:W-:Y:S02]  /*6940*/  SHF.R.U64 R15, R12, R20.reuse, R7.reuse ;  /* 0x000000140c0f7219 */ /* 0x190fe40000001207 */
[----:B------:R-:W-:Y:S02]  /*6950*/  SHF.R.U32.HI R6, RZ, R20, R7 ;  /* 0x00000014ff067219 */ /* 0x000fe40000011607 */
[----:B------:R3:W4:Y:S03]  /*6960*/  F2I.U32.TRUNC.NTZ R20, R9 ;  /* 0x0000000900147305 */ /* 0x000726000020f000 */
[----:B------:R-:W1:Y:S01]  /*6970*/  LDC R25, c[0x0][0x648] ;  /* 0x00019200ff197b82 */ /* 0x000e620000000800 */
[-C--:B0-----:R-:W-:Y:S02]  /*6980*/  SHF.R.U64 R19, R15, R11.reuse, R6 ;  /* 0x0000000b0f137219 */ /* 0x081fe40000001206 */
[----:B------:R-:W-:-:S02]  /*6990*/  SHF.L.U32 R10, R10, R11, RZ ;  /* 0x0000000b0a0a7219 */ /* 0x000fc400000006ff */
[-C--:B------:R-:W-:Y:S01]  /*69a0*/  SHF.R.U32.HI R7, RZ, R11.reuse, R6 ;  /* 0x0000000bff077219 */ /* 0x080fe20000011606 */
[----:B------:R-:W-:Y:S01]  /*69b0*/  IMAD.MOV.U32 R6, RZ, RZ, R19 ;  /* 0x000000ffff067224 */ /* 0x000fe200078e0013 */
[----:B------:R-:W-:Y:S01]  /*69c0*/  SHF.L.U32 R24, R8, R11, RZ ;  /* 0x0000000b08187219 */ /* 0x000fe200000006ff */
[----:B------:R-:W0:Y:S01]  /*69d0*/  LDC R28, c[0x0][0x638] ;  /* 0x00018e00ff1c7b82 */ /* 0x000e220000000800 */
[----:B------:R-:W-:-:S07]  /*69e0*/  LOP3.LUT R30, RZ, R10, RZ, 0x33, !PT ;  /* 0x0000000aff1e7212 */ /* 0x000fce00078e33ff */
[----:B------:R-:W0:Y:S01]  /*69f0*/  LDC R29, c[0x0][0x610] ;  /* 0x00018400ff1d7b82 */ /* 0x000e220000000800 */
[----:B---34-:R-:W-:Y:S05]  /*6a00*/  @!P0 BRA `(.L_x_161) ;  /* 0x0000000000288947 */ /* 0x018fea0003800000 */
[----:B------:R-:W3:Y:S02]  /*6a10*/  LDC R6, c[0x0][0x64c] ;  /* 0x00019300ff067b82 */ /* 0x000ee40000000800 */
[----:B---3--:R-:W-:-:S05]  /*6a20*/  IADD3 R11, P0, R19, R6, RZ ;  /* 0x00000006130b7210 */ /* 0x008fca0007f1e0ff */
        /* <DEDUP_REMOVED lines=8> */
.L_x_161:
[----:B------:R-:W-:Y:S01]  /*6ab0*/  ISETP.NE.AND P0, PT, R2, 0x1, PT ;  /* 0x000000010200780c */ /* 0x000fe20003f05270 */
[----:B--2---:R-:W-:Y:S01]  /*6ac0*/  VIADD R9, R21, 0xffffffff ;  /* 0xffffffff15097836 */ /* 0x004fe20000000000 */
[----:B-1----:R-:W-:Y:S01]  /*6ad0*/  SHF.R.U64 R7, R6, R25, R7 ;  /* 0x0000001906077219 */ /* 0x002fe20000001207 */
[----:B------:R-:W-:Y:S01]  /*6ae0*/  IMAD.MOV R20, RZ, RZ, -R20 ;  /* 0x000000ffff147224 */ /* 0x000fe200078e0a14 */
[----:B------:R-:W-:Y:S02]  /*6af0*/  LOP3.LUT R6, R15, R30, RZ, 0xc0, !PT ;  /* 0x0000001e0f067212 */ /* 0x000fe400078ec0ff */
[----:B------:R-:W-:Y:S01]  /*6b00*/  LOP3.LUT R12, R12, R9, RZ, 0xc0, !PT ;  /* 0x000000090c0c7212 */ /* 0x000fe200078ec0ff */
[----:B------:R-:W-:Y:S02]  /*6b10*/  IMAD.MOV R8, RZ, RZ, -R7 ;  /* 0x000000ffff087224 */ /* 0x000fe400078e0a07 */
[----:B------:R-:W-:Y:S02]  /*6b20*/  IMAD R6, R24, R7, R6 ;  /* 0x0000000718067224 */ /* 0x000fe400078e0206 */
[----:B------:R-:W-:-:S02]  /*6b30*/  IMAD.MOV.U32 R9, RZ, RZ, 0x1 ;  /* 0x00000001ff097424 */ /* 0x000fc400078e00ff */
[----:B------:R-:W-:Y:S02]  /*6b40*/  @P0 IMAD R23, R22, R20, R5 ;  /* 0x0000001416170224 */ /* 0x000fe400078e0205 */
[----:B0-----:R-:W-:Y:S02]  /*6b50*/  IMAD R5, R8, R28, R19 ;  /* 0x0000001c08057224 */ /* 0x001fe400078e0213 */
[----:B------:R-:W-:Y:S02]  /*6b60*/  IMAD R19, R6, R29, R23 ;  /* 0x0000001d06137224 */ /* 0x000fe400078e0217 */
[----:B------:R-:W-:Y:S02]  /*6b70*/  IMAD R6, R5, R21, R12 ;  /* 0x0000001505067224 */ /* 0x000fe400078e020c */
[----:B------:R-:W-:-:S03]  /*6b80*/  IMAD.MOV.U32 R8, RZ, RZ, R14 ;  /* 0x000000ffff087224 */ /* 0x000fc600078e000e */
[----:B------:R-:W-:Y:S02]  /*6b90*/  SEL R20, R6, R19, !P0 ;  /* 0x0000001306147207 */ /* 0x000fe40004000000 */
[----:B------:R-:W-:-:S07]  /*6ba0*/  SEL R19, R19, R6, !P0 ;  /* 0x0000000613137207 */ /* 0x000fce0004000000 */
.L_x_159:
[----:B------:R-:W-:-:S08]  /*6bb0*/  NOP ;  /* 0x0000000000007918 */ /* 0x000fd00000000000 */
[----:B------:R-:W0:-:S00]  /*6bc0*/  USETMAXREG.DEALLOC.CTAPOOL 0x28 ;  /* 0x00000028000079c8 */ /* 0x000e0000080e0500 */
[----:B0-----:R-:W-:-:S13]  /*6bd0*/  ISETP.NE.AND P0, PT, R0, RZ, PT ;  /* 0x000000ff0000720c */ /* 0x001fda0003f05270 */
[----:B------:R-:W-:Y:S05]  /*6be0*/  @P0 EXIT ;  /* 0x000000000000094d */ /* 0x000fea0003800000 */
[----:B------:R-:W-:Y:S01]  /*6bf0*/  LOP3.LUT P0, RZ, R9, 0xff, RZ, 0xc0, !PT ;  /* 0x000000ff09ff7812 */ /* 0x000fe2000780c0ff */
[----:B------:R-:W-:Y:S02]  /*6c00*/  IMAD.MOV.U32 R0, RZ, RZ, 0x1 ;  /* 0x00000001ff007424 */ /* 0x000fe400078e00ff */
[----:B------:R-:W-:-:S10]  /*6c10*/  IMAD.MOV.U32 R12, RZ, RZ, RZ ;  /* 0x000000ffff0c7224 */ /* 0x000fd400078e00ff */
[----:B------:R-:W-:Y:S05]  /*6c20*/  @!P0 BRA `(.L_x_162) ;  /* 0x0000000c00448947 */ /* 0x000fea0003800000 */
[----:B------:R-:W0:Y:S01]  /*6c30*/  LDC R0, c[0x0][0x28c] ;  /* 0x0000a300ff007b82 */ /* 0x000e220000000800 */
[----:B------:R-:W-:Y:S01]  /*6c40*/  LOP3.LUT P0, RZ, R3, 0x1f, RZ, 0xc0, !PT ;  /* 0x0000001f03ff7812 */ /* 0x000fe2000780c0ff */
[----:B------:R-:W-:Y:S01]  /*6c50*/  ULDC UR5, c[0x0][0x658] ;  /* 0x0001960000057ab9 */ /* 0x000fe20000000800 */
[----:B------:R-:W-:Y:S01]  /*6c60*/  UMOV UR6, 0xffffffff ;  /* 0xffffffff00067882 */ /* 0x000fe20000000000 */
[----:B------:R-:W-:Y:S01]  /*6c70*/  BSSY B0, `(.L_x_162) ;  /* 0x00000cc000007945 */ /* 0x000fe20003800000 */
[----:B------:R-:W-:Y:S01]  /*6c80*/  USHF.L.U32 UR6, UR6, UR5, URZ ;  /* 0x0000000506067299 */ /* 0x000fe2000800063f */
[C---:B------:R-:W-:Y:S01]  /*6c90*/  ISETP.NE.AND P2, PT, R4.reuse, RZ, PT ;  /* 0x000000ff0400720c */ /* 0x040fe20003f45270 */
[----:B------:R-:W-:Y:S01]  /*6ca0*/  IMAD.MOV.U32 R13, RZ, RZ, 0x1 ;  /* 0x00000001ff0d7424 */ /* 0x000fe200078e00ff */
[----:B------:R-:W-:Y:S01]  /*6cb0*/  ISETP.NE.OR P0, PT, R4, RZ, !P0 ;  /* 0x000000ff0400720c */ /* 0x000fe20004705670 */
[----:B------:R-:W-:Y:S01]  /*6cc0*/  IMAD.MOV.U32 R12, RZ, RZ, RZ ;  /* 0x000000ffff0c7224 */ /* 0x000fe200078e00ff */
[----:B------:R-:W-:Y:S01]  /*6cd0*/  LOP3.LUT R11, R18, 0x2, RZ, 0xfc, !PT ;  /* 0x00000002120b7812 */ /* 0x000fe200078efcff */
[----:B------:R-:W-:Y:S01]  /*6ce0*/  ULDC UR4, c[0x0][0x600] ;  /* 0x0001800000047ab9 */ /* 0x000fe20000000800 */
[----:B------:R-:W-:Y:S01]  /*6cf0*/  UMOV UR7, 0x1 ;  /* 0x0000000100077882 */ /* 0x000fe20000000000 */
[----:B------:R-:W-:-:S02]  /*6d00*/  UIADD3 UR18, UR4, -0x1, URZ ;  /* 0xffffffff04127890 */ /* 0x000fc4000fffe03f */
[----:B------:R-:W-:Y:S02]  /*6d10*/  USHF.L.U32 UR20, UR7, UR5, URZ ;  /* 0x0000000507147299 */ /* 0x000fe4000800063f */
[----:B------:R-:W-:Y:S01]  /*6d20*/  ULOP3.LUT UR19, URZ, UR6, URZ, 0x33, !UPT ;  /* 0x000000063f137292 */ /* 0x000fe2000f8e333f */
[----:B------:R-:W-:Y:S01]  /*6d30*/  ULDC.64 UR24, c[0x0][0x198] ;  /* 0x0000660000187ab9 */ /* 0x000fe20000000a00 */
[----:B0-----:R-:W-:-:S05]  /*6d40*/  VIADD R0, R0, 0x3f ;  /* 0x0000003f00007836 */ /* 0x001fca0000000000 */
[----:B------:R-:W-:-:S04]  /*6d50*/  SHF.R.S32.HI R3, RZ, 0x1f, R0 ;  /* 0x0000001fff037819 */ /* 0x000fc80000011400 */
[----:B------:R-:W-:Y:S01]  /*6d60*/  LEA.HI R3, R3, R0, RZ, 0x6 ;  /* 0x0000000003037211 */ /* 0x000fe200078f30ff */
[----:B------:R-:W-:-:S03]  /*6d70*/  IMAD.MOV.U32 R0, RZ, RZ, 0x1 ;  /* 0x00000001ff007424 */ /* 0x000fc600078e00ff */
[----:B------:R-:W-:-:S05]  /*6d80*/  SHF.R.S32.HI R3, RZ, 0x6, R3 ;  /* 0x00000006ff037819 */ /* 0x000fca0000011403 */
[----:B------:R-:W-:-:S07]  /*6d90*/  VIADD R10, R3, 0x1 ;  /* 0x00000001030a7836 */ /* 0x000fce0000000000 */
.L_x_174:
[----:B------:R-:W-:-:S03]  /*6da0*/  UMOV UR4, 0xffffffff ;  /* 0xffffffff00047882 */ /* 0x000fc60000000000 */
[----:B------:R-:W-:Y:S05]  /*6db0*/  BRA.DIV UR4, `(.L_x_163) ;  /* 0x0000001204387947 */ /* 0x000fea000b800000 */
[----:B------:R-:W-:-:S13]  /*6dc0*/  ELECT P6, URZ, PT ;  /* 0x00000000003f782f */ /* 0x000fda00038c0000 */
.L_x_188:
[----:B------:R-:W-:Y:S04]  /*6dd0*/  BSSY B1, `(.L_x_164) ;  /* 0x0000042000017945 */ /* 0x000fe80003800000 */
[----:B------:R-:W-:Y:S05]  /*6de0*/  @!P6 BRA `(.L_x_165) ;  /* 0x000000040000e947 */ /* 0x000fea0003800000 */
[----:B------:R-:W0:Y:S02]  /*6df0*/  LDC R4, c[0x0][0x28c] ;  /* 0x0000a300ff047b82 */ /* 0x000e240000000800 */
[----:B0-----:R-:W-:-:S13]  /*6e00*/  ISETP.GE.AND P1, PT, R4, 0x1, PT ;  /* 0x000000010400780c */ /* 0x001fda0003f26270 */
[----:B------:R-:W-:Y:S05]  /*6e10*/  @!P1 BRA `(.L_x_165) ;  /* 0x0000000000f49947 */ /* 0x000fea0003800000 */
[----:B------:R-:W-:Y:S02]  /*6e20*/  IMAD.SHL.U32 R19, R19, 0x80, RZ ;  /* 0x0000008013137824 */ /* 0x000fe400078e00ff */
[----:B------:R-:W-:Y:S02]  /*6e30*/  IMAD.SHL.U32 R20, R20, 0x80, RZ ;  /* 0x0000008014147824 */ /* 0x000fe400078e00ff */
[----:B------:R-:W-:Y:S02]  /*6e40*/  IMAD.MOV.U32 R21, RZ, RZ, RZ ;  /* 0x000000ffff157224 */ /* 0x000fe400078e00ff */
[----:B------:R-:W-:Y:S02]  /*6e50*/  IMAD.MOV.U32 R4, RZ, RZ, R10 ;  /* 0x000000ffff047224 */ /* 0x000fe400078e000a */
[----:B------:R-:W-:Y:S02]  /*6e60*/  IMAD.MOV.U32 R5, RZ, RZ, R0 ;  /* 0x000000ffff057224 */ /* 0x000fe400078e0000 */
[----:B------:R-:W-:-:S02]  /*6e70*/  IMAD.MOV.U32 R6, RZ, RZ, R12 ;  /* 0x000000ffff067224 */ /* 0x000fc400078e000c */
[----:B------:R-:W-:Y:S02]  /*6e80*/  VIADD R22, R19, 0x40 ;  /* 0x0000004013167836 */ /* 0x000fe40000000000 */
[----:B------:R-:W-:-:S07]  /*6e90*/  VIADD R23, R20, 0x40 ;  /* 0x0000004014177836 */ /* 0x000fce0000000000 */
.L_x_169:
[----:B------:R-:W0:Y:S01]  /*6ea0*/  S2R R14, SR_CgaCtaId ;  /* 0x00000000000e7919 */ /* 0x000e220000008800 */
[----:B------:R-:W-:Y:S01]  /*6eb0*/  MOV R7, 0x400 ;  /* 0x0000040000077802 */ /* 0x000fe20000000f00 */
[----:B------:R-:W1:Y:S03]  /*6ec0*/  @!P2 LDC R9, c[0x0][0x500] ;  /* 0x00014000ff09ab82 */ /* 0x000e660000000800 */
[----:B0-----:R-:W-:Y:S02]  /*6ed0*/  LEA R15, R14, R7, 0x18 ;  /* 0x000000070e0f7211 */ /* 0x001fe400078ec0ff */
[----:B------:R-:W-:-:S03]  /*6ee0*/  SHF.L.U32 R7, R5, 0x1f, RZ ;  /* 0x0000001f05077819 */ /* 0x000fc600000006ff */
[----:B------:R-:W-:-:S04]  /*6ef0*/  IMAD R14, R6, 0x8, R15 ;  /* 0x00000008060e7824 */ /* 0x000fc800078e020f */
[----:B------:R-:W0:Y:S02]  /*6f00*/  SYNCS.PHASECHK.TRANS64.TRYWAIT P1, [R14+URZ+0x38], R7 ;  /* 0x000038070e0075a7 */ /* 0x000e24000802017f */
[----:B01----:R-:W-:Y:S05]  /*6f10*/  @!P1 BRA `(.L_x_166) ;  /* 0x0000001000009947 */ /* 0x003fea0003800000 */
.L_x_189:
[----:B0-----:R-:W-:Y:S01]  /*6f20*/  PRMT R7, R11, 0x9910, RZ ;  /* 0x000099100b077816 */ /* 0x001fe200000000ff */
[----:B------:R0:W-:Y:S03]  /*6f30*/  @!P2 SYNCS.ARRIVE.TRANS64 RZ, [R14+URZ], R9 ;  /* 0x000000090effa9a7 */ /* 0x0001e6000800003f */
[----:B------:R-:W-:-:S13]  /*6f40*/  ISETP.NE.AND P1, PT, R7, 0x2, PT ;  /* 0x000000020700780c */ /* 0x000fda0003f25270 */
[----:B0-----:R-:W-:Y:S05]  /*6f50*/  @P1 BRA `(.L_x_167) ;  /* 0x0000000000041947 */ /* 0x001fea0003800000 */
[----:B------:R-:W-:Y:S01]  /*6f60*/  BPT.TRAP 0x1 ;  /* 0x000000040000795c */ /* 0x000fe20000300000 */
.L_x_167:
[----:B------:R-:W-:Y:S05]  /*6f70*/  @P0 BRA `(.L_x_168) ;  /* 0x0000000000040947 */ /* 0x000fea0003800000 */
[----:B------:R-:W-:Y:S01]  /*6f80*/  BPT.TRAP 0x1 ;  /* 0x000000040000795c */ /* 0x000fe20000300000 */
.L_x_168:
[----:B------:R-:W-:Y:S01]  /*6f90*/  IMAD R15, R6, 0x4000, R15 ;  /* 0x00004000060f7824 */ /* 0x000fe200078e020f */
[----:B------:R-:W-:Y:S01]  /*6fa0*/  R2UR UR10, R19 ;  /* 0x00000000130a72ca */ /* 0x000fe200000e0000 */
[----:B------:R-:W-:Y:S01]  /*6fb0*/  UIADD3 UR4, UP0, UR24, 0xf0, URZ ;  /* 0x000000f018047890 */ /* 0x000fe2000ff1e03f */
[----:B------:R-:W-:Y:S01]  /*6fc0*/  R2UR UR9, R14 ;  /* 0x000000000e0972ca */ /* 0x000fe200000e0000 */
[----:B------:R-:W-:Y:S01]  /*6fd0*/  VIADD R4, R4, 0xffffffff ;  /* 0xffffffff04047836 */ /* 0x000fe20000000000 */
[----:B------:R-:W-:Y:S01]  /*6fe0*/  R2UR UR13, R15 ;  /* 0x000000000f0d72ca */ /* 0x000fe200000e0000 */
[----:B------:R-:W-:Y:S01]  /*6ff0*/  UIADD3.X UR5, URZ, UR25, URZ, UP0, !UPT ;  /* 0x000000193f057290 */ /* 0x000fe200087fe43f */
[----:B------:R-:W-:Y:S01]  /*7000*/  R2UR UR11, R21 ;  /* 0x00000000150b72ca */ /* 0x000fe200000e0000 */
[----:B------:R-:W-:Y:S01]  /*7010*/  UIADD3 UR6, UP1, UR24, 0x1f0, URZ ;  /* 0x000001f018067890 */ /* 0x000fe2000ff3e03f */
[----:B------:R-:W-:Y:S01]  /*7020*/  R2UR UR12, R8 ;  /* 0x00000000080c72ca */ /* 0x000fe200000e0000 */
[----:B------:R-:W-:Y:S01]  /*7030*/  UMOV UR14, 0x0 ;  /* 0x00000000000e7882 */ /* 0x000fe20000000000 */
[----:B------:R-:W-:Y:S01]  /*7040*/  R2UR UR21, R22 ;  /* 0x00000000161572ca */ /* 0x000fe200000e0000 */
[----:B------:R-:W-:Y:S01]  /*7050*/  UIADD3.X UR7, URZ, UR25, URZ, UP1, !UPT ;  /* 0x000000193f077290 */ /* 0x000fe20008ffe43f */
[----:B------:R-:W-:Y:S01]  /*7060*/  R2UR UR22, R20 ;  /* 0x00000000141672ca */ /* 0x000fe200000e0000 */
[----:B------:R-:W-:Y:S01]  /*7070*/  UMOV UR15, 0x10000000 ;  /* 0x10000000000f7882 */ /* 0x000fe20000000000 */
[----:B------:R-:W-:Y:S01]  /*7080*/  R2UR UR23, R23 ;  /* 0x00000000171772ca */ /* 0x000fe200000e0000 */
[----:B------:R-:W-:Y:S01]  /*7090*/  VIADD R6, R6, 0x1 ;  /* 0x0000000106067836 */ /* 0x000fe20000000000 */
[----:B------:R-:W-:Y:S01]  /*70a0*/  ISETP.GT.AND P3, PT, R4, 0x1, PT ;  /* 0x000000010400780c */ /* 0x000fe20003f64270 */
[----:B------:R-:W-:Y:S01]  /*70b0*/  UIADD3 UR8, UR13, 0x180, URZ ;  /* 0x000001800d087890 */ /* 0x000fe2000fffe03f */
[----:B------:R-:W-:Y:S01]  /*70c0*/  VIADD R21, R21, 0x40 ;  /* 0x0000004015157836 */ /* 0x000fe20000000000 */
[----:B------:R-:W-:Y:S01]  /*70d0*/  UIADD3 UR16, UR13, 0x2180, URZ ;  /* 0x000021800d107890 */ /* 0x000fe2000fffe03f */
[----:B------:R-:W-:Y:S01]  /*70e0*/  ISETP.NE.AND P1, PT, R6, 0x7, PT ;  /* 0x000000070600780c */ /* 0x000fe20003f25270 */
[----:B------:R-:W-:-:S02]  /*70f0*/  UIADD3 UR17, UR13, 0x1c180, URZ ;  /* 0x0001c1800d117890 */ /* 0x000fc4000fffe03f */
[----:B------:R-:W-:Y:S01]  /*7100*/  UIADD3 UR13, UR13, 0x1e180, URZ ;  /* 0x0001e1800d0d7890 */ /* 0x000fe2000fffe03f */
[----:B------:R-:W-:Y:S02]  /*7110*/  SEL R14, RZ, 0x1, P1 ;  /* 0x00000001ff0e7807 */ /* 0x000fe40000800000 */
[----:B------:R0:W-:Y:S01]  /*7120*/  UTMALDG.3D [UR8], [UR4], desc[UR14] ;  /* 0x00000e08040075b4 */ /* 0x0001e20008011000 */
[----:B------:R-:W-:Y:S02]  /*7130*/  SEL R6, R6, RZ, P1 ;  /* 0x000000ff06067207 */ /* 0x000fe40000800000 */
[----:B------:R-:W-:Y:S01]  /*7140*/  LOP3.LUT R5, R5, R14, RZ, 0x3c, !PT ;  /* 0x0000000e05057212 */ /* 0x000fe200078e3cff */
[----:B0-----:R-:W-:Y:S01]  /*7150*/  UMOV UR8, UR16 ;  /* 0x0000001000087c82 */ /* 0x001fe20008000000 */
[----:B------:R-:W-:Y:S02]  /*7160*/  UMOV UR10, UR21 ;  /* 0x00000015000a7c82 */ /* 0x000fe40008000000 */
[----:B------:R0:W-:Y:S02]  /*7170*/  UTMALDG.3D [UR8], [UR4], desc[UR14] ;  /* 0x00000e08040075b4 */ /* 0x0001e40008011000 */
[----:B0-----:R-:W-:Y:S01]  /*7180*/  UMOV UR8, UR17 ;  /* 0x0000001100087c82 */ /* 0x001fe20008000000 */
[----:B------:R-:W-:-:S02]  /*7190*/  UMOV UR10, UR22 ;  /* 0x00000016000a7c82 */ /* 0x000fc40008000000 */
[----:B------:R0:W-:Y:S02]  /*71a0*/  UTMALDG.3D [UR8], [UR6], desc[UR14] ;  /* 0x00000e08060075b4 */ /* 0x0001e40008011000 */
[----:B0-----:R-:W-:Y:S01]  /*71b0*/  UMOV UR8, UR13 ;  /* 0x0000000d00087c82 */ /* 0x001fe20008000000 */
[----:B------:R-:W-:Y:S02]  /*71c0*/  UMOV UR10, UR23 ;  /* 0x00000017000a7c82 */ /* 0x000fe40008000000 */
[----:B------:R0:W-:Y:S02]  /*71d0*/  UTMALDG.3D [UR8], [UR6], desc[UR14] ;  /* 0x00000e08060075b4 */ /* 0x0001e40008011000 */
[----:B0-----:R-:W-:Y:S05]  /*71e0*/  @P3 BRA `(.L_x_169) ;  /* 0xfffffffc002c3947 */ /* 0x001fea000383ffff */
.L_x_165:
[----:B------:R-:W-:Y:S05]  /*71f0*/  BSYNC B1 ;  /* 0x0000000000017941 */ /* 0x000fea0003800000 */
.L_x_164:
[----:B------:R-:W-:Y:S01]  /*7200*/  LOP3.LUT P4, RZ, R13, 0xff, RZ, 0xc0, !PT ;  /* 0x000000ff0dff7812 */ /* 0x000fe2000788c0ff */
[C---:B------:R-:W-:Y:S01]  /*7210*/  IMAD.IADD R12, R3.reuse, 0x1, R12 ;  /* 0x00000001030c7824 */ /* 0x040fe200078e020c */
[----:B------:R-:W-:Y:S01]  /*7220*/  ULDC.64 UR4, c[0x0][0x650] ;  /* 0x0001940000047ab9 */ /* 0x000fe20000000a00 */
[C---:B------:R-:W-:Y:S01]  /*7230*/  ISETP.GE.U32.AND P3, PT, R3.reuse, 0x7, PT ;  /* 0x000000070300780c */ /* 0x040fe20003f66070 */
[----:B------:R-:W-:Y:S01]  /*7240*/  BSSY B1, `(.L_x_170) ;  /* 0x000006c000017945 */ /* 0x000fe20003800000 */
[C---:B------:R-:W-:Y:S01]  /*7250*/  IMAD.WIDE.U32 R4, R12.reuse, 0x24924925, RZ ;  /* 0x249249250c047825 */ /* 0x040fe200078e00ff */
[C---:B------:R-:W-:Y:S02]  /*7260*/  ISETP.GT.U32.AND P1, PT, R12.reuse, 0x6, PT ;  /* 0x000000060c00780c */ /* 0x040fe40003f24070 */
[----:B------:R-:W-:Y:S01]  /*7270*/  PRMT R13, RZ, 0x7610, R13 ;  /* 0x00007610ff0d7816 */ /* 0x000fe2000000000d */
[----:B------:R-:W-:Y:S01]  /*7280*/  IMAD.IADD R4, R12, 0x1, -R5 ;  /* 0x000000010c047824 */ /* 0x000fe200078e0a05 */
[----:B------:R-:W-:Y:S01]  /*7290*/  ISETP.LT.U32.AND P1, PT, R3, 0x7, P1 ;  /* 0x000000070300780c */ /* 0x000fe20000f21070 */
[----:B------:R-:W-:-:S02]  /*72a0*/  IMAD.MOV.U32 R19, RZ, RZ, -0x1 ;  /* 0xffffffffff137424 */ /* 0x000fc400078e00ff */
[----:B------:R-:W0:Y:S01]  /*72b0*/  @P4 S2R R7, SR_CgaCtaId ;  /* 0x0000000000074919 */ /* 0x000e220000008800 */
[----:B------:R-:W-:Y:S01]  /*72c0*/  @P4 MOV R6, 0x400 ;  /* 0x0000040000064802 */ /* 0x000fe20000000f00 */
[----:B------:R-:W-:Y:S01]  /*72d0*/  IMAD.MOV.U32 R20, RZ, RZ, -0x1 ;  /* 0xffffffffff147424 */ /* 0x000fe200078e00ff */
[----:B------:R-:W-:Y:S01]  /*72e0*/  LEA.HI R4, R4, R5, RZ, 0x1f ;  /* 0x0000000504047211 */ /* 0x000fe200078ff8ff */
[----:B------:R-:W-:-:S03]  /*72f0*/  IMAD.MOV.U32 R8, RZ, RZ, -0x1 ;  /* 0xffffffffff087424 */ /* 0x000fc600078e00ff */
[--C-:B------:R-:W-:Y:S02]  /*7300*/  SHF.R.U32.HI R5, RZ, 0x2, R4.reuse ;  /* 0x00000002ff057819 */ /* 0x100fe40000011604 */
[----:B------:R-:W-:-:S03]  /*7310*/  PRMT R4, RZ, 0x7610, R4 ;  /* 0x00007610ff047816 */ /* 0x000fc60000000004 */
[----:B------:R-:W-:Y:S01]  /*7320*/  IMAD R12, R5, -0x7, R12 ;  /* 0xfffffff9050c7824 */ /* 0x000fe200078e020c */
[----:B0-----:R-:W-:Y:S02]  /*7330*/  @P4 LEA R6, R7, R6, 0x18 ;  /* 0x0000000607064211 */ /* 0x001fe400078ec0ff */
[----:B------:R-:W-:Y:S02]  /*7340*/  SEL R7, RZ, 0x1, !P1 ;  /* 0x00000001ff077807 */ /* 0x000fe40004800000 */
[----:B------:R-:W-:Y:S01]  /*7350*/  IADD3 R16, P1, R16, UR36, RZ ;  /* 0x0000002410107c10 */ /* 0x000fe2000ff3e0ff */
[----:B------:R0:W-:Y:S01]  /*7360*/  @P4 SYNCS.ARRIVE.TRANS64.A1T0 RZ, [R6+URZ+0x88], RZ ;  /* 0x000088ff06ff49a7 */ /* 0x0001e2000810003f */
[----:B------:R-:W-:Y:S02]  /*7370*/  LOP3.LUT R0, R0, R7, RZ, 0x3c, !PT ;  /* 0x0000000700007212 */ /* 0x000fe400078e3cff */
[----:B------:R-:W-:Y:S02]  /*7380*/  IADD3.X R17, R17, UR42, RZ, P1, !PT ;  /* 0x0000002a11117c10 */ /* 0x000fe40008ffe4ff */
[----:B------:R-:W-:-:S02]  /*7390*/  ISETP.GE.U32.AND P1, PT, R16, UR4, PT ;  /* 0x0000000410007c0c */ /* 0x000fc4000bf26070 */
[----:B------:R-:W-:Y:S02]  /*73a0*/  @P3 LOP3.LUT R0, R0, 0x1, R5, 0x78, !PT ;  /* 0x0000000100003812 */ /* 0x000fe400078e7805 */
[----:B------:R-:W-:-:S13]  /*73b0*/  ISETP.GE.U32.AND.EX P1, PT, R17, UR5, PT, P1 ;  /* 0x0000000511007c0c */ /* 0x000fda000bf26110 */
[----:B0-----:R-:W-:Y:S05]  /*73c0*/  @P1 BRA `(.L_x_171) ;  /* 0x00000004004c1947 */ /* 0x001fea0003800000 */
[----:B------:R-:W-:Y:S01]  /*73d0*/  ULDC.64 UR4, c[0x0][0x628] ;  /* 0x00018a0000047ab9 */ /* 0x000fe20000000a00 */
[----:B------:R-:W0:Y:S01]  /*73e0*/  S2R R15, SR_CTAID.X ;  /* 0x00000000000f7919 */ /* 0x000e220000002500 */
[----:B------:R-:W-:Y:S01]  /*73f0*/  ISETP.NE.U32.AND P1, PT, RZ, UR4, PT ;  /* 0x00000004ff007c0c */ /* 0x000fe2000bf25070 */
[----:B------:R-:W-:Y:S01]  /*7400*/  ULDC UR7, c[0x0][0x630] ;  /* 0x00018c0000077ab9 */ /* 0x000fe20000000800 */
[----:B------:R-:W-:Y:S01]  /*7410*/  IMAD.MOV.U32 R4, RZ, RZ, R16 ;  /* 0x000000ffff047224 */ /* 0x000fe200078e0010 */
[----:B------:R-:W1:Y:S01]  /*7420*/  S2R R14, SR_CTAID.Y ;  /* 0x00000000000e7919 */ /* 0x000e620000002600 */
[----:B------:R-:W-:Y:S01]  /*7430*/  ISETP.NE.AND.EX P1, PT, RZ, UR5, PT, P1 ;  /* 0x00000005ff007c0c */ /* 0x000fe2000bf25310 */
[----:B------:R-:W-:-:S12]  /*7440*/  IMAD.MOV.U32 R5, RZ, RZ, R17 ;  /* 0x000000ffff057224 */ /* 0x000fd800078e0011 */
[----:B------:R-:W-:Y:S05]  /*7450*/  @!P1 BRA `(.L_x_172) ;  /* 0x0000000000289947 */ /* 0x000fea0003800000 */
[----:B------:R-:W-:Y:S02]  /*7460*/  ULDC UR6, c[0x0][0x634] ;  /* 0x00018d0000067ab9 */ /* 0x000fe40000000800 */
[----:B------:R-:W-:-:S05]  /*7470*/  IADD3 R9, P1, R16, UR6, RZ ;  /* 0x0000000610097c10 */ /* 0x000fca000ff3e0ff */
[----:B------:R-:W-:-:S04]  /*7480*/  IMAD.X R19, RZ, RZ, R17, P1 ;  /* 0x000000ffff137224 */ /* 0x000fc800008e0611 */
[----:B------:R-:W-:-:S04]  /*7490*/  IMAD.WIDE.U32 R6, R19, UR4, RZ ;  /* 0x0000000413067c25 */ /* 0x000fc8000f8e00ff */
[----:B------:R-:W-:-:S04]  /*74a0*/  IMAD.WIDE.U32 R6, P1, R9, UR5, R6 ;  /* 0x0000000509067c25 */ /* 0x000fc8000f820006 */
[----:B------:R-:W-:-:S04]  /*74b0*/  IMAD.WIDE.U32 R8, R9, UR4, RZ ;  /* 0x0000000409087c25 */ /* 0x000fc8000f8e00ff */
[----:B------:R-:W-:Y:S01]  /*74c0*/  IMAD.X R5, RZ, RZ, RZ, P1 ;  /* 0x000000ffff057224 */ /* 0x000fe200008e06ff */
[----:B------:R-:W-:Y:S01]  /*74d0*/  IADD3 RZ, P1, R9, R6, RZ ;  /* 0x0000000609ff7210 */ /* 0x000fe20007f3e0ff */
[----:B------:R-:W-:-:S04]  /*74e0*/  IMAD.MOV.U32 R4, RZ, RZ, R7 ;  /* 0x000000ffff047224 */ /* 0x000fc800078e0007 */
[----:B------:R-:W-:-:S08]  /*74f0*/  IMAD.WIDE.U32.X R4, R19, UR5, R4, P1 ;  /* 0x0000000513047c25 */ /* 0x000fd000088e0404 */
.L_x_172:
[--C-:B------:R-:W-:Y:S01]  /*7500*/  SHF.R.U64 R8, R4, UR7, R5.reuse ;  /* 0x0000000704087c19 */ /* 0x100fe20008001205 */
[----:B------:R-:W-:Y:S01]  /*7510*/  ULDC.64 UR4, c[0x0][0x620] ;  /* 0x0001880000047ab9 */ /* 0x000fe20000000a00 */
[----:B------:R-:W-:Y:S01]  /*7520*/  SHF.R.U32.HI R4, RZ, UR7, R5 ;  /* 0x00000007ff047c19 */ /* 0x000fe20008011605 */
[----:B------:R-:W2:Y:S01]  /*7530*/  LDC R24, c[0x0][0x144] ;  /* 0x00005100ff187b82 */ /* 0x000ea20000000800 */
[----:B------:R-:W-:Y:S01]  /*7540*/  IADD3 R7, P1, RZ, -R8, RZ ;  /* 0x80000008ff077210 */ /* 0x000fe20007f3e0ff */
[----:B------:R-:W-:Y:S01]  /*7550*/  ULDC.64 UR8, c[0x0][0x640] ;  /* 0x0001900000087ab9 */ /* 0x000fe20000000a00 */
[----:B0-----:R-:W-:Y:S01]  /*7560*/  I2FP.F32.U32 R9, R15 ;  /* 0x0000000f00097245 */ /* 0x001fe20000201000 */
[----:B------:R-:W-:Y:S02]  /*7570*/  ULDC UR6, c[0x0][0x608] ;  /* 0x0001820000067ab9 */ /* 0x000fe40000000800 */
[----:B------:R-:W-:Y:S01]  /*7580*/  IMAD.X R4, RZ, RZ, ~R4, P1 ;  /* 0x000000ffff047224 */ /* 0x000fe200008e0e04 */
[----:B------:R-:W-:Y:S01]  /*7590*/  ISETP.NE.U32.AND P1, PT, RZ, UR8, PT ;  /* 0x00000008ff007c0c */ /* 0x000fe2000bf25070 */
[----:B------:R-:W0:Y:S02]  /*75a0*/  LDC R21, c[0x0][0x148] ;  /* 0x00005200ff157b82 */ /* 0x000e240000000800 */
[----:B------:R-:W-:Y:S01]  /*75b0*/  IMAD R6, R4, UR4, RZ ;  /* 0x0000000404067c24 */ /* 0x000fe2000f8e02ff */
[----:B------:R-:W-:Y:S01]  /*75c0*/  ISETP.NE.AND.EX P1, PT, RZ, UR9, PT, P1 ;  /* 0x00000009ff007c0c */ /* 0x000fe2000bf25310 */
[----:B------:R-:W-:Y:S01]  /*75d0*/  IMAD.WIDE.U32 R4, R7, UR4, R16 ;  /* 0x0000000407047c25 */ /* 0x000fe2000f8e0010 */
[----:B------:R-:W-:-:S03]  /*75e0*/  ULDC UR4, c[0x0][0x150] ;  /* 0x0000540000047ab9 */ /* 0x000fc60000000800 */
[----:B------:R-:W-:Y:S02]  /*75f0*/  IMAD R7, R7, UR5, R6 ;  /* 0x0000000507077c24 */ /* 0x000fe4000f8e0206 */
[----:B------:R-:W-:Y:S01]  /*7600*/  FMUL R6, R9, UR4 ;  /* 0x0000000409067c20 */ /* 0x000fe20008400000 */
[----:B------:R-:W-:Y:S01]  /*7610*/  ULDC UR4, c[0x0][0x618] ;  /* 0x0001860000047ab9 */ /* 0x000fe20000000800 */
[----:B------:R-:W-:Y:S01]  /*7620*/  ULDC UR5, c[0x0][0x154] ;  /* 0x0000550000057ab9 */ /* 0x000fe20000000800 */
[----:B------:R-:W-:-:S03]  /*7630*/  IMAD.IADD R5, R5, 0x1, R7 ;  /* 0x0000000105057824 */ /* 0x000fc600078e0207 */
[----:B------:R-:W3:Y:S02]  /*7640*/  F2I.U32.TRUNC.NTZ R6, R6 ;  /* 0x0000000600067305 */ /* 0x000ee4000020f000 */
[----:B------:R-:W-:Y:S02]  /*7650*/  SHF.R.U64 R9, R4, UR4, R5 ;  /* 0x0000000404097c19 */ /* 0x000fe40008001205 */
[----:B-1----:R-:W-:-:S05]  /*7660*/  I2FP.F32.U32 R4, R14 ;  /* 0x0000000e00047245 */ /* 0x002fca0000201000 */
[----:B------:R-:W-:Y:S01]  /*7670*/  FMUL R22, R4, UR5 ;  /* 0x0000000504167c20 */ /* 0x000fe20008400000 */
[----:B------:R-:W-:Y:S01]  /*7680*/  SHF.R.U32.HI R4, RZ, UR4, R5 ;  /* 0x00000004ff047c19 */ /* 0x000fe20008011605 */
[----:B------:R-:W-:-:S03]  /*7690*/  ULDC UR4, c[0x0][0x658] ;  /* 0x0001960000047ab9 */ /* 0x000fc60000000800 */
[--C-:B------:R-:W-:Y:S01]  /*76a0*/  SHF.R.U64 R20, R9, UR6, R4.reuse ;  /* 0x0000000609147c19 */ /* 0x100fe20008001204 */
[----:B------:R-:W1:Y:S01]  /*76b0*/  F2I.U32.TRUNC.NTZ R22, R22 ;  /* 0x0000001600167305 */ /* 0x000e62000020f000 */
[----:B------:R-:W-:Y:S01]  /*76c0*/  SHF.R.U32.HI R5, RZ, UR6, R4 ;  /* 0x00000006ff057c19 */ /* 0x000fe20008011604 */
[----:B---3--:R-:W-:-:S03]  /*76d0*/  IMAD.MOV R6, RZ, RZ, -R6 ;  /* 0x000000ffff067224 */ /* 0x008fc600078e0a06 */
[----:B------:R-:W-:Y:S01]  /*76e0*/  SHF.R.U64 R19, R20, UR4, R5 ;  /* 0x0000000414137c19 */ /* 0x000fe20008001205 */
[----:B--2---:R-:W-:Y:S01]  /*76f0*/  IMAD R15, R24, R6, R15 ;  /* 0x00000006180f7224 */ /* 0x004fe200078e020f */
[----:B------:R-:W-:-:S03]  /*7700*/  SHF.R.U32.HI R23, RZ, UR4, R5 ;  /* 0x00000004ff177c19 */ /* 0x000fc60008011605 */
[----:B------:R-:W-:Y:S02]  /*7710*/  IMAD.MOV.U32 R4, RZ, RZ, R19 ;  /* 0x000000ffff047224 */ /* 0x000fe400078e0013 */
[----:B------:R-:W-:Y:S01]  /*7720*/  IMAD.MOV.U32 R5, RZ, RZ, R23 ;  /* 0x000000ffff057224 */ /* 0x000fe200078e0017 */
[----:B-1----:R-:W-:Y:S06]  /*7730*/  @!P1 BRA `(.L_x_173) ;  /* 0x0000000000289947 */ /* 0x002fec0003800000 */
[----:B------:R-:W-:Y:S02]  /*7740*/  ULDC UR4, c[0x0][0x64c] ;  /* 0x0001930000047ab9 */ /* 0x000fe40000000800 */
[----:B------:R-:W-:-:S05]  /*7750*/  IADD3 R5, P1, R19, UR4, RZ ;  /* 0x0000000413057c10 */ /* 0x000fca000ff3e0ff */
[----:B------:R-:W-:-:S04]  /*7760*/  IMAD.X R23, RZ, RZ, R23, P1 ;  /* 0x000000ffff177224 */ /* 0x000fc800008e0617 */
[----:B------:R-:W-:-:S04]  /*7770*/  IMAD.WIDE.U32 R6, R23, UR8, RZ ;  /* 0x0000000817067c25 */ /* 0x000fc8000f8e00ff */
[----:B------:R-:W-:-:S04]  /*7780*/  IMAD.WIDE.U32 R6, P1, R5, UR9, R6 ;  /* 0x0000000905067c25 */ /* 0x000fc8000f820006 */
[----:B------:R-:W-:-:S04]  /*7790*/  IMAD.WIDE.U32 R4, R5, UR8, RZ ;  /* 0x0000000805047c25 */ /* 0x000fc8000f8e00ff */
[----:B------:R-:W-:Y:S01]  /*77a0*/  IMAD.MOV.U32 R4, RZ, RZ, R7 ;  /* 0x000000ffff047224 */ /* 0x000fe200078e0007 */
[----:B------:R-:W-:Y:S01]  /*77b0*/  IADD3 RZ, P3, R5, R6, RZ ;  /* 0x0000000605ff7210 */ /* 0x000fe20007f7e0ff */
[----:B------:R-:W-:-:S04]  /*77c0*/  IMAD.X R5, RZ, RZ, RZ, P1 ;  /* 0x000000ffff057224 */ /* 0x000fc800008e06ff */
[----:B------:R-:W-:-:S08]  /*77d0*/  IMAD.WIDE.U32.X R4, R23, UR9, R4, P3 ;  /* 0x0000000917047c25 */ /* 0x000fd000098e0404 */
.L_x_173:
[----:B------:R-:W-:Y:S01]  /*77e0*/  ISETP.NE.AND P1, PT, R2, 0x1, PT ;  /* 0x000000010200780c */ /* 0x000fe20003f25270 */
[----:B------:R-:W-:Y:S01]  /*77f0*/  ULDC UR4, c[0x0][0x648] ;  /* 0x0001920000047ab9 */ /* 0x000fe20000000800 */
[----:B------:R-:W-:Y:S01]  /*7800*/  LOP3.LUT R20, R20, UR19, RZ, 0xc0, !PT ;  /* 0x0000001314147c12 */ /* 0x000fe2000f8ec0ff */
[----:B------:R-:W-:Y:S01]  /*7810*/  IMAD.MOV R22, RZ, RZ, -R22 ;  /* 0x000000ffff167224 */ /* 0x000fe200078e0a16 */
[----:B------:R-:W-:Y:S01]  /*7820*/  SHF.R.U64 R5, R4, UR4, R5 ;  /* 0x0000000404057c19 */ /* 0x000fe20008001205 */
[----:B------:R-:W-:Y:S01]  /*7830*/  ULDC UR4, c[0x0][0x638] ;  /* 0x00018e0000047ab9 */ /* 0x000fe20000000800 */
[----:B------:R-:W-:Y:S01]  /*7840*/  LOP3.LUT R6, R9, UR18, RZ, 0xc0, !PT ;  /* 0x0000001209067c12 */ /* 0x000fe2000f8ec0ff */
[----:B------:R-:W-:Y:S02]  /*7850*/  ULDC UR5, c[0x0][0x610] ;  /* 0x0001840000057ab9 */ /* 0x000fe40000000800 */
[----:B------:R-:W-:Y:S02]  /*7860*/  IMAD.MOV R4, RZ, RZ, -R5 ;  /* 0x000000ffff047224 */ /* 0x000fe400078e0a05 */
[----:B------:R-:W-:-:S02]  /*7870*/  IMAD R20, R5, UR20, R20 ;  /* 0x0000001405147c24 */ /* 0x000fc4000f8e0214 */
[----:B0-----:R-:W-:Y:S02]  /*7880*/  @P1 IMAD R15, R21, R22, R14 ;  /* 0x00000016150f1224 */ /* 0x001fe400078e020e */
[----:B------:R-:W-:Y:S01]  /*7890*/  IMAD R19, R4, UR4, R19 ;  /* 0x0000000404137c24 */ /* 0x000fe2000f8e0213 */
[----:B------:R-:W-:Y:S01]  /*78a0*/  ULDC UR4, c[0x0][0x600] ;  /* 0x0001800000047ab9 */ /* 0x000fe20000000800 */
[----:B------:R-:W-:Y:S02]  /*78b0*/  IMAD R15, R20, UR5, R15 ;  /* 0x00000005140f7c24 */ /* 0x000fe4000f8e020f */
[----:B------:R-:W-:Y:S02]  /*78c0*/  IMAD R6, R19, UR4, R6 ;  /* 0x0000000413067c24 */ /* 0x000fe4000f8e0206 */
[----:B------:R-:W-:-:S03]  /*78d0*/  IMAD.MOV.U32 R4, RZ, RZ, 0x1 ;  /* 0x00000001ff047424 */ /* 0x000fc600078e00ff */
[----:B------:R-:W-:Y:S02]  /*78e0*/  SEL R20, R6, R15, !P1 ;  /* 0x0000000f06147207 */ /* 0x000fe40004800000 */
[----:B------:R-:W-:-:S07]  /*78f0*/  SEL R19, R15, R6, !P1 ;  /* 0x000000060f137207 */ /* 0x000fce0004800000 */
.L_x_171:
[----:B------:R-:W-:Y:S05]  /*7900*/  BSYNC B1 ;  /* 0x0000000000017941 */ /* 0x000fea0003800000 */
.L_x_170:
[----:B------:R-:W-:-:S13]  /*7910*/  LOP3.LUT P1, RZ, R4, 0xff, RZ, 0xc0, !PT ;  /* 0x000000ff04ff7812 */ /* 0x000fda000782c0ff */
[----:B------:R-:W-:Y:S05]  /*7920*/  @P1 BRA `(.L_x_174) ;  /* 0xfffffff4001c1947 */ /* 0x000fea000383ffff */
[----:B------:R-:W-:Y:S05]  /*7930*/  BSYNC B0 ;  /* 0x0000000000007941 */ /* 0x000fea0003800000 */
.L_x_162:
[----:B------:R-:W-:-:S03]  /*7940*/  UMOV UR4, 0xffffffff ;  /* 0xffffffff00047882 */ /* 0x000fc60000000000 */
[----:B------:R-:W-:Y:S05]  /*7950*/  BRA.DIV UR4, `(.L_x_175) ;  /* 0x0000000604847947 */ /* 0x000fea000b800000 */
[----:B------:R-:W-:-:S13]  /*7960*/  ELECT P6, URZ, PT ;  /* 0x00000000003f782f */ /* 0x000fda00038c0000 */
.L_x_192:
[----:B------:R-:W-:Y:S04]  /*7970*/  BSSY B0, `(.L_x_176) ;  /* 0x0000046000007945 */ /* 0x000fe80003800000 */
[----:B------:R-:W-:Y:S05]  /*7980*/  @!P6 BRA `(.L_x_177) ;  /* 0x000000040010e947 */ /* 0x000fea0003800000 */
[----:B------:R-:W-:-:S04]  /*7990*/  LOP3.LUT R18, R18, 0x2, RZ, 0xfc, !PT ;  /* 0x0000000212127812 */ /* 0x000fc800078efcff */
[----:B------:R-:W-:-:S13]  /*79a0*/  ISETP.NE.AND P0, PT, R18, 0x3, PT ;  /* 0x000000031200780c */ /* 0x000fda0003f05270 */
[----:B------:R-:W-:Y:S05]  /*79b0*/  @!P0 BRA `(.L_x_178) ;  /* 0x0000000000048947 */ /* 0x000fea0003800000 */
[----:B------:R-:W-:Y:S01]  /*79c0*/  BPT.TRAP 0x1 ;  /* 0x000000040000795c */ /* 0x000fe20000300000 */
.L_x_178:
[----:B------:R-:W0:Y:S01]  /*79d0*/  S2R R3, SR_CgaCtaId ;  /* 0x0000000000037919 */ /* 0x000e220000008800 */
[----:B------:R-:W-:-:S04]  /*79e0*/  MOV R2, 0x400 ;  /* 0x0000040000027802 */ /* 0x000fc80000000f00 */
[----:B0-----:R-:W-:Y:S02]  /*79f0*/  LEA R3, R3, R2, 0x18 ;  /* 0x0000000203037211 */ /* 0x001fe400078ec0ff */
[----:B------:R-:W-:-:S03]  /*7a00*/  SHF.L.U32 R2, R0, 0x1f, RZ ;  /* 0x0000001f00027819 */ /* 0x000fc600000006ff */
[----:B------:R-:W-:-:S04]  /*7a10*/  VIADD R3, R3, 0x38 ;  /* 0x0000003803037836 */ /* 0x000fc80000000000 */
[C---:B------:R-:W-:Y:S02]  /*7a20*/  IMAD R7, R12.reuse, 0x8, R3 ;  /* 0x000000080c077824 */ /* 0x040fe400078e0203 */
[----:B------:R-:W-:Y:S02]  /*7a30*/  VIADD R12, R12, 0x1 ;  /* 0x000000010c0c7836 */ /* 0x000fe40000000000 */
[----:B------:R-:W0:Y:S03]  /*7a40*/  SYNCS.PHASECHK.TRANS64.TRYWAIT P0, [R7+URZ], R2 ;  /* 0x00000002070075a7 */ /* 0x000e26000800017f */
[----:B------:R-:W-:-:S04]  /*7a50*/  ISETP.NE.AND P1, PT, R12, 0x7, PT ;  /* 0x000000070c00780c */ /* 0x000fc80003f25270 */
[----:B------:R-:W-:Y:S02]  /*7a60*/  SEL R5, RZ, 0x1, P1 ;  /* 0x00000001ff057807 */ /* 0x000fe40000800000 */
[----:B------:R-:W-:Y:S02]  /*7a70*/  SEL R12, R12, RZ, P1 ;  /* 0x000000ff0c0c7207 */ /* 0x000fe40000800000 */
[----:B------:R-:W-:-:S03]  /*7a80*/  LOP3.LUT R5, R0, R5, RZ, 0x3c, !PT ;  /* 0x0000000500057212 */ /* 0x000fc600078e3cff */
[----:B------:R-:W-:Y:S01]  /*7a90*/  IMAD R9, R12, 0x8, R3 ;  /* 0x000000080c097824 */ /* 0x000fe200078e0203 */
[----:B------:R-:W-:Y:S01]  /*7aa0*/  SHF.L.U32 R4, R5, 0x1f, RZ ;  /* 0x0000001f05047819 */ /* 0x000fe200000006ff */
[----:B0-----:R-:W-:Y:S06]  /*7ab0*/  @!P0 BRA `(.L_x_179) ;  /* 0x00000004004c8947 */ /* 0x001fec0003800000 */
.L_x_193:
[----:B------:R-:W1:Y:S01]  /*7ac0*/  SYNCS.PHASECHK.TRANS64.TRYWAIT P0, [R9+URZ], R4 ;  /* 0x00000004090075a7 */ /* 0x000e62000800017f */
[----:B------:R-:W-:-:S05]  /*7ad0*/  VIADD R0, R12, 0x1 ;  /* 0x000000010c007836 */ /* 0x000fca0000000000 */
[----:B------:R-:W-:-:S04]  /*7ae0*/  ISETP.NE.AND P1, PT, R0, 0x7, PT ;  /* 0x000000070000780c */ /* 0x000fc80003f25270 */
[----:B0-----:R-:W-:Y:S02]  /*7af0*/  SEL R2, RZ, 0x1, P1 ;  /* 0x00000001ff027807 */ /* 0x001fe40000800000 */
[----:B------:R-:W-:Y:S02]  /*7b00*/  SEL R0, R0, RZ, P1 ;  /* 0x000000ff00007207 */ /* 0x000fe40000800000 */
[----:B------:R-:W-:-:S03]  /*7b10*/  LOP3.LUT R7, R5, R2, RZ, 0x3c, !PT ;  /* 0x0000000205077212 */ /* 0x000fc600078e3cff */
[----:B------:R-:W-:Y:S01]  /*7b20*/  IMAD R6, R0, 0x8, R3 ;  /* 0x0000000800067824 */ /* 0x000fe200078e0203 */
[----:B------:R-:W-:Y:S01]  /*7b30*/  SHF.L.U32 R5, R7, 0x1f, RZ ;  /* 0x0000001f07057819 */ /* 0x000fe200000006ff */
[----:B-1----:R-:W-:Y:S06]  /*7b40*/  @!P0 BRA `(.L_x_180) ;  /* 0x00000004003c8947 */ /* 0x002fec0003800000 */
.L_x_194:
[----:B------:R-:W1:Y:S01]  /*7b50*/  SYNCS.PHASECHK.TRANS64.TRYWAIT P0, [R6+URZ], R5 ;  /* 0x00000005060075a7 */ /* 0x000e62000800017f */
[----:B------:R-:W-:-:S05]  /*7b60*/  VIADD R0, R0, 0x1 ;  /* 0x0000000100007836 */ /* 0x000fca0000000000 */
[----:B------:R-:W-:-:S04]  /*7b70*/  ISETP.NE.AND P1, PT, R0, 0x7, PT ;  /* 0x000000070000780c */ /* 0x000fc80003f25270 */
[----:B------:R-:W-:Y:S02]  /*7b80*/  SEL R2, RZ, 0x1, P1 ;  /* 0x00000001ff027807 */ /* 0x000fe40000800000 */
[----:B------:R-:W-:Y:S02]  /*7b90*/  SEL R0, R0, RZ, P1 ;  /* 0x000000ff00007207 */ /* 0x000fe40000800000 */
[----:B------:R-:W-:-:S03]  /*7ba0*/  LOP3.LUT R7, R7, R2, RZ, 0x3c, !PT ;  /* 0x0000000207077212 */ /* 0x000fc600078e3cff */
[----:B0-----:R-:W-:Y:S01]  /*7bb0*/  IMAD R9, R0, 0x8, R3 ;  /* 0x0000000800097824 */ /* 0x001fe200078e0203 */
[----:B------:R-:W-:Y:S01]  /*7bc0*/  SHF.L.U32 R4, R7, 0x1f, RZ ;  /* 0x0000001f07047819 */ /* 0x000fe200000006ff */
[----:B-1----:R-:W-:Y:S06]  /*7bd0*/  @!P0 BRA `(.L_x_181) ;  /* 0x00000004002c8947 */ /* 0x002fec0003800000 */
.L_x_195:
        /* <DEDUP_REMOVED lines=9> */
.L_x_196:
        /* <DEDUP_REMOVED lines=9> */
.L_x_197:
[----:B------:R-:W1:Y:S01]  /*7d00*/  SYNCS.PHASECHK.TRANS64.TRYWAIT P0, [R9+URZ], R4 ;  /* 0x00000004090075a7 */ /* 0x000e62000800017f */
[----:B------:R-:W-:-:S05]  /*7d10*/  VIADD R0, R0, 0x1 ;  /* 0x0000000100007836 */ /* 0x000fca0000000000 */
[----:B------:R-:W-:-:S04]  /*7d20*/  ISETP.NE.AND P1, PT, R0, 0x7, PT ;  /* 0x000000070000780c */ /* 0x000fc80003f25270 */
[----:B------:R-:W-:Y:S02]  /*7d30*/  SEL R2, RZ, 0x1, P1 ;  /* 0x00000001ff027807 */ /* 0x000fe40000800000 */
[----:B------:R-:W-:Y:S02]  /*7d40*/  SEL R0, R0, RZ, P1 ;  /* 0x000000ff00007207 */ /* 0x000fe40000800000 */
[----:B------:R-:W-:Y:S01]  /*7d50*/  LOP3.LUT R2, R7, R2, RZ, 0x3c, !PT ;  /* 0x0000000207027212 */ /* 0x000fe200078e3cff */
[----:B-1----:R-:W-:Y:S06]  /*7d60*/  @!P0 BRA `(.L_x_184) ;  /* 0x0000000400048947 */ /* 0x002fec0003800000 */
.L_x_198:
[----:B------:R-:W-:Y:S01]  /*7d70*/  IMAD R3, R0, 0x8, R3 ;  /* 0x0000000800037824 */ /* 0x000fe200078e0203 */
[----:B------:R-:W-:-:S07]  /*7d80*/  SHF.L.U32 R0, R2, 0x1f, RZ ;  /* 0x0000001f02007819 */ /* 0x000fce00000006ff */
.L_x_185:
[----:B--2---:R2:W3:Y:S02]  /*7d90*/  SYNCS.PHASECHK.TRANS64.TRYWAIT P0, [R3+URZ], R0 ;  /* 0x00000000030075a7 */ /* 0x0044e4000800017f */
[----:B---3--:R-:W-:Y:S05]  /*7da0*/  @!P0 NANOSLEEP.SYNCS 0x989680 ;  /* 0x009896800000895d */ /* 0x008fea0003900000 */
[----:B------:R-:W3:Y:S02]  /*7db0*/  @!P0 SYNCS.PHASECHK.TRANS64 P0, [R3+URZ], R0 ;  /* 0x00000000030085a7 */ /* 0x000ee4000800007f */
[----:B---3--:R-:W-:Y:S05]  /*7dc0*/  @!P0 BRA `(.L_x_185) ;  /* 0xfffffffc00f08947 */ /* 0x008fea000383ffff */
.L_x_177:
[----:B------:R-:W-:Y:S05]  /*7dd0*/  BSYNC B0 ;  /* 0x0000000000007941 */ /* 0x000fea0003800000 */
.L_x_176:
[----:B------:R-:W-:Y:S05]  /*7de0*/  EXIT ;  /* 0x000000000000794d */ /* 0x000fea0003800000 */
.L_x_17:
[----:B-1----:R1:W2:Y:S02]  /*7df0*/  SYNCS.PHASECHK.TRANS64.TRYWAIT P1, [R3+URZ], R0 ;  /* 0x00000000030075a7 */ /* 0x0022a4000802017f */
[----:B--2---:R-:W-:Y:S05]  /*7e00*/  @!P1 NANOSLEEP.SYNCS 0x989680 ;  /* 0x009896800000995d */ /* 0x004fea0003900000 */
[----:B------:R-:W2:Y:S02]  /*7e10*/  @!P1 SYNCS.PHASECHK.TRANS64 P1, [R3+URZ], R0 ;  /* 0x00000000030095a7 */ /* 0x000ea4000802007f */
[----:B--2---:R-:W-:Y:S05]  /*7e20*/  @!P1 BRA `(.L_x_17) ;  /* 0xfffffffc00f09947 */ /* 0x004fea000383ffff */
[----:B------:R-:W-:Y:S05]  /*7e30*/  BRA `(.L_x_16) ;  /* 0xffffff9400b07947 */ /* 0x000fea000383ffff */
.L_x_22:
[----:B-1----:R-:W-:-:S04]  /*7e40*/  IMAD.U32 R4, RZ, RZ, UR7 ;  /* 0x00000007ff047e24 */ /* 0x002fc8000f8e00ff */
[----:B------:R1:W2:Y:S03]  /*7e50*/  SYNCS.PHASECHK.TRANS64.TRYWAIT P1, [R4+URZ], R3 ;  /* 0x00000003040075a7 */ /* 0x0002a6000802017f */
[----:B--2---:R-:W-:Y:S05]  /*7e60*/  @!P1 NANOSLEEP.SYNCS 0x989680 ;  /* 0x009896800000995d */ /* 0x004fea0003900000 */
[----:B------:R-:W2:Y:S02]  /*7e70*/  @!P1 SYNCS.PHASECHK.TRANS64 P1, [R4+URZ], R3 ;  /* 0x00000003040095a7 */ /* 0x000ea4000802007f */
[----:B--2---:R-:W-:Y:S05]  /*7e80*/  @!P1 BRA `(.L_x_22) ;  /* 0xfffffffc00ec9947 */ /* 0x004fea000383ffff */
[----:B------:R-:W-:Y:S05]  /*7e90*/  BRA `(.L_x_21) ;  /* 0xffffff98007c7947 */ /* 0x000fea000383ffff */
.L_x_163:
[----:B------:R-:W-:Y:S01]  /*7ea0*/  BSSY B1, `(.L_x_186) ;  /* 0x0000006000017945 */ /* 0x000fe20003800000 */
[----:B------:R-:W-:-:S07]  /*7eb0*/  IMAD.MOV.U32 R15, RZ, RZ, -0x1 ;  /* 0xffffffffff0f7424 */ /* 0x000fce00078e00ff */
[----:B------:R-:W-:Y:S05]  /*7ec0*/  WARPSYNC.COLLECTIVE R15, `(.L_x_187) ;  /* 0x000000000f0c7348 */ /* 0x000fea0003c00000 */
[----:B------:R-:W-:Y:S02]  /*7ed0*/  ELECT P6, UR62, PT ;  /* 0x00000000003e782f */ /* 0x000fe400038c0000 */
[----:B------:R-:W-:Y:S01]  /*7ee0*/  MOV R14, UR62 ;  /* 0x0000003e000e7c02 */ /* 0x000fe20008000f00 */
[----:B------:R-:W-:Y:S10]  /*7ef0*/  ENDCOLLECTIVE ;  /* 0x000000000000791b */ /* 0x000ff40003800000 */
.L_x_187:
[----:B------:R-:W-:Y:S05]  /*7f00*/  BSYNC B1 ;  /* 0x0000000000017941 */ /* 0x000fea0003800000 */
.L_x_186:
[----:B------:R-:W-:Y:S05]  /*7f10*/  BRA `(.L_x_188) ;  /* 0xffffffec00ac7947 */ /* 0x000fea000383ffff */
.L_x_166:
[----:B0-----:R0:W1:Y:S02]  /*7f20*/  SYNCS.PHASECHK.TRANS64.TRYWAIT P1, [R14+URZ+0x38], R7 ;  /* 0x000038070e0075a7 */ /* 0x001064000802017f */
[----:B-1----:R-:W-:Y:S05]  /*7f30*/  @!P1 NANOSLEEP.SYNCS 0x989680 ;  /* 0x009896800000995d */ /* 0x002fea0003900000 */
[----:B------:R-:W1:Y:S02]  /*7f40*/  @!P1 SYNCS.PHASECHK.TRANS64 P1, [R14+URZ+0x38], R7 ;  /* 0x000038070e0095a7 */ /* 0x000e64000802007f */
[----:B-1----:R-:W-:Y:S05]  /*7f50*/  @!P1 BRA `(.L_x_166) ;  /* 0xfffffffc00f09947 */ /* 0x002fea000383ffff */
[----:B------:R-:W-:Y:S05]  /*7f60*/  BRA `(.L_x_189) ;  /* 0xffffffec00ec7947 */ /* 0x000fea000383ffff */
.L_x_175:
[----:B------:R-:W-:Y:S01]  /*7f70*/  BSSY B0, `(.L_x_190) ;  /* 0x0000006000007945 */ /* 0x000fe20003800000 */
[----:B------:R-:W-:-:S07]  /*7f80*/  IMAD.MOV.U32 R15, RZ, RZ, -0x1 ;  /* 0xffffffffff0f7424 */ /* 0x000fce00078e00ff */
[----:B------:R-:W-:Y:S05]  /*7f90*/  WARPSYNC.COLLECTIVE R15, `(.L_x_191) ;  /* 0x000000000f0c7348 */ /* 0x000fea0003c00000 */
[----:B------:R-:W-:Y:S02]  /*7fa0*/  ELECT P6, UR62, PT ;  /* 0x00000000003e782f */ /* 0x000fe400038c0000 */
[----:B------:R-:W-:Y:S01]  /*7fb0*/  MOV R14, UR62 ;  /* 0x0000003e000e7c02 */ /* 0x000fe20008000f00 */
[----:B------:R-:W-:Y:S10]  /*7fc0*/  ENDCOLLECTIVE ;  /* 0x000000000000791b */ /* 0x000ff40003800000 */
.L_x_191:
[----:B------:R-:W-:Y:S05]  /*7fd0*/  BSYNC B0 ;  /* 0x0000000000007941 */ /* 0x000fea0003800000 */
.L_x_190:
[----:B------:R-:W-:Y:S05]  /*7fe0*/  BRA `(.L_x_192) ;  /* 0xfffffff800607947 */ /* 0x000fea000383ffff */
.L_x_179:
[----:B0-----:R0:W1:Y:S02]  /*7ff0*/  SYNCS.PHASECHK.TRANS64.TRYWAIT P0, [R7+URZ], R2 ;  /* 0x00000002070075a7 */ /* 0x001064000800017f */
[----:B-1----:R-:W-:Y:S05]  /*8000*/  @!P0 NANOSLEEP.SYNCS 0x989680 ;  /* 0x009896800000895d */ /* 0x002fea0003900000 */
[----:B------:R-:W1:Y:S02]  /*8010*/  @!P0 SYNCS.PHASECHK.TRANS64 P0, [R7+URZ], R2 ;  /* 0x00000002070085a7 */ /* 0x000e64000800007f */
[----:B-1----:R-:W-:Y:S05]  /*8020*/  @!P0 BRA `(.L_x_179) ;  /* 0xfffffffc00f08947 */ /* 0x002fea000383ffff */
[----:B------:R-:W-:Y:S05]  /*8030*/  BRA `(.L_x_193) ;  /* 0xfffffff800a07947 */ /* 0x000fea000383ffff */
.L_x_180:
[----:B0-----:R0:W1:Y:S02]  /*8040*/  SYNCS.PHASECHK.TRANS64.TRYWAIT P0, [R9+URZ], R4 ;  /* 0x00000004090075a7 */ /* 0x001064000800017f */
[----:B-1----:R-:W-:Y:S05]  /*8050*/  @!P0 NANOSLEEP.SYNCS 0x989680 ;  /* 0x009896800000895d */ /* 0x002fea0003900000 */
[----:B------:R-:W1:Y:S02]  /*8060*/  @!P0 SYNCS.PHASECHK.TRANS64 P0, [R9+URZ], R4 ;  /* 0x00000004090085a7 */ /* 0x000e64000800007f */
[----:B-1----:R-:W-:Y:S05]  /*8070*/  @!P0 BRA `(.L_x_180) ;  /* 0xfffffffc00f08947 */ /* 0x002fea000383ffff */
[----:B------:R-:W-:Y:S05]  /*8080*/  BRA `(.L_x_194) ;  /* 0xfffffff800b07947 */ /* 0x000fea000383ffff */
.L_x_181:
[----:B0-----:R0:W1:Y:S02]  /*8090*/  SYNCS.PHASECHK.TRANS64.TRYWAIT P0, [R6+URZ], R5 ;  /* 0x00000005060075a7 */ /* 0x001064000800017f */
[----:B-1----:R-:W-:Y:S05]  /*80a0*/  @!P0 NANOSLEEP.SYNCS 0x989680 ;  /* 0x009896800000895d */ /* 0x002fea0003900000 */
[----:B------:R-:W1:Y:S02]  /*80b0*/  @!P0 SYNCS.PHASECHK.TRANS64 P0, [R6+URZ], R5 ;  /* 0x00000005060085a7 */ /* 0x000e64000800007f */
[----:B-1----:R-:W-:Y:S05]  /*80c0*/  @!P0 BRA `(.L_x_181) ;  /* 0xfffffffc00f08947 */ /* 0x002fea000383ffff */
[----:B------:R-:W-:Y:S05]  /*80d0*/  BRA `(.L_x_195) ;  /* 0xfffffff800c07947 */ /* 0x000fea000383ffff */
.L_x_182:
[----:B0-----:R0:W1:Y:S02]  /*80e0*/  SYNCS.PHASECHK.TRANS64.TRYWAIT P0, [R9+URZ], R4 ;  /* 0x00000004090075a7 */ /* 0x001064000800017f */
[----:B-1----:R-:W-:Y:S05]  /*80f0*/  @!P0 NANOSLEEP.SYNCS 0x989680 ;  /* 0x009896800000895d */ /* 0x002fea0003900000 */
[----:B------:R-:W1:Y:S02]  /*8100*/  @!P0 SYNCS.PHASECHK.TRANS64 P0, [R9+URZ], R4 ;  /* 0x00000004090085a7 */ /* 0x000e64000800007f */
[----:B-1----:R-:W-:Y:S05]  /*8110*/  @!P0 BRA `(.L_x_182) ;  /* 0xfffffffc00f08947 */ /* 0x002fea000383ffff */
[----:B------:R-:W-:Y:S05]  /*8120*/  BRA `(.L_x_196) ;  /* 0xfffffff800d07947 */ /* 0x000fea000383ffff */
.L_x_183:
[----:B0-----:R0:W1:Y:S02]  /*8130*/  SYNCS.PHASECHK.TRANS64.TRYWAIT P0, [R6+URZ], R5 ;  /* 0x00000005060075a7 */ /* 0x001064000800017f */
[----:B-1----:R-:W-:Y:S05]  /*8140*/  @!P0 NANOSLEEP.SYNCS 0x989680 ;  /* 0x009896800000895d */ /* 0x002fea0003900000 */
[----:B------:R-:W1:Y:S02]  /*8150*/  @!P0 SYNCS.PHASECHK.TRANS64 P0, [R6+URZ], R5 ;  /* 0x00000005060085a7 */ /* 0x000e64000800007f */
[----:B-1----:R-:W-:Y:S05]  /*8160*/  @!P0 BRA `(.L_x_183) ;  /* 0xfffffffc00f08947 */ /* 0x002fea000383ffff */
[----:B------:R-:W-:Y:S05]  /*8170*/  BRA `(.L_x_197) ;  /* 0xfffffff800e07947 */ /* 0x000fea000383ffff */
.L_x_184:
[----:B-1----:R1:W2:Y:S02]  /*8180*/  SYNCS.PHASECHK.TRANS64.TRYWAIT P0, [R9+URZ], R4 ;  /* 0x00000004090075a7 */ /* 0x0022a4000800017f */
[----:B--2---:R-:W-:Y:S05]  /*8190*/  @!P0 NANOSLEEP.SYNCS 0x989680 ;  /* 0x009896800000895d */ /* 0x004fea0003900000 */
[----:B------:R-:W2:Y:S02]  /*81a0*/  @!P0 SYNCS.PHASECHK.TRANS64 P0, [R9+URZ], R4 ;  /* 0x00000004090085a7 */ /* 0x000ea4000800007f */
[----:B--2---:R-:W-:Y:S05]  /*81b0*/  @!P0 BRA `(.L_x_184) ;  /* 0xfffffffc00f08947 */ /* 0x004fea000383ffff */
[----:B------:R-:W-:Y:S05]  /*81c0*/  BRA `(.L_x_198) ;  /* 0xfffffff800e87947 */ /* 0x000fea000383ffff */
.L_x_199:
[----:B------:R-:W-:-:S00]  /*81d0*/  BRA `(.L_x_199) ;  /* 0xfffffffc00fc7947 */ /* 0x000fc0000383ffff */
[----:B------:R-:W-:-:S00]  /*81e0*/  NOP ;  /* 0x0000000000007918 */ /* 0x000fc00000000000 */
        /* <DEDUP_REMOVED lines=9> */
.L_x_200:


//--------------------- .nv.global.init           --------------------------
	.section	.nv.global.init,"aw",@progbits
.nv.global.init:
	.type		$str$22,@object
	.size		$str$22,($str$23 - $str$22)
$str$22:
        /*0000*/ 	.byte	0x6b, 0x5f, 0x74, 0x69, 0x6c, 0x65, 0x5f, 0x63, 0x6f, 0x75, 0x6e, 0x74, 0x20, 0x3e, 0x3d, 0x20
        /*0010*/ 	.byte	0x31, 0x00
	.type		$str$23,@object
	.size		$str$23,(__unnamed_1 - $str$23)
$str$23:
        /*0012*/ 	.byte	0x2f, 0x74, 0x6d, 0x70, 0x2f, 0x63, 0x75, 0x74, 0x6c, 0x61, 0x73, 0x73, 0x5f, 0x73, 0x77, 0x65
        /*0022*/ 	.byte	0x65, 0x70, 0x5f, 0x73, 0x72, 0x63, 0x2f, 0x69, 0x6e, 0x63, 0x6c, 0x75, 0x64, 0x65, 0x2f, 0x63
        /*0032*/ 	.byte	0x75, 0x74, 0x6c, 0x61, 0x73, 0x73, 0x2f, 0x67, 0x65, 0x6d, 0x6d, 0x2f, 0x63, 0x6f, 0x6c, 0x6c
        /*0042*/ 	.byte	0x65, 0x63, 0x74, 0x69, 0x76, 0x65, 0x2f, 0x73, 0x6d, 0x39, 0x30, 0x5f, 0x6d, 0x6d, 0x61, 0x5f
        /*0052*/ 	.byte	0x74, 0x6d, 0x61, 0x5f, 0x67, 0x6d, 0x6d, 0x61, 0x5f, 0x73, 0x73, 0x5f, 0x77, 0x61, 0x72, 0x70
        /*0062*/ 	.byte	0x73, 0x70, 0x65, 0x63, 0x69, 0x61, 0x6c, 0x69, 0x7a, 0x65, 0x64, 0x2e, 0x68, 0x70, 0x70, 0x00
	.type		__unnamed_1,@object
	.size		__unnamed_1,(.L_0 - __unnamed_1)
__unnamed_1:
        /*0072*/ 	.byte	0x76, 0x6f, 0x69, 0x64, 0x20, 0x63, 0x75, 0x74, 0x6c, 0x61, 0x73, 0x73, 0x3a, 0x3a, 0x67, 0x65
        /* <DEDUP_REMOVED lines=180> */
        /*0bc2*/ 	.byte	0x6e, 0x74, 0x69, 0x74, 0x79, 0x5d, 0x00
.L_0:


//--------------------- .nv.shared._ZN7cutlass13device_kernelINS_4gemm6kernel13GemmUniversalIN4cute5tupleIJiiiiEEENS1_10collective13CollectiveMmaINS1_34MainloopSm90TmaGmmaWarpSpecializedILi7ENS5_IJNS4_1CILi1EEESB_SB_EEENS1_35KernelTmaWarpSpecializedCooperativeEEENS5_IJNSA_ILi128EEESF_NSA_ILi64EEEEEENS_10bfloat16_tENS5_IJSB_llEEESI_SJ_NS4_8TiledMMAINS4_8MMA_AtomIJNS4_4SM904GMMA28MMA_64x128x16_F32BF16BF16_SSILNSN_5MajorE1ELSP_1ELNSN_7ScaleInE1ELSQ_1EEEEEENS4_6LayoutINS5_IJNSA_ILi2EEESB_SB_EEENS5_IJSB_NSA_ILi0EEESW_EEEEENS5_IJNS4_10UnderscoreESZ_SZ_EEEEENS4_13SM90_TMA_LOADENS4_14ComposedLayoutINS4_7SwizzleILi3ELi4ELi3EEENS4_18smem_ptr_flag_bitsILi16EEENST_INS5_IJSG_NSA_ILi8EEEEEENS5_IJSB_SG_EEEEEEEvNS4_8identityES12_S1C_vS1D_EENS_8epilogue10collective6detail29Sm90TmaWarpSpecializedAdapterINS1G_15DefaultEpilogueISI_NS5_IJlSB_lEEES1K_NS1F_6thread17LinearCombinationISI_Li1EffLNS1L_9ScaleType4KindE0ELNS_15FloatRoundStyleE2ESI_EENS1_15EpilogueDefaultEEEEEvvEEEEvNT_6ParamsE --------------------------
	.section	.nv.shared._ZN7cutlass13device_kernelINS_4gemm6kernel13GemmUniversalIN4cute5tupleIJiiiiEEENS1_10collective13CollectiveMmaINS1_34MainloopSm90TmaGmmaWarpSpecializedILi7ENS5_IJNS4_1CILi1EEESB_SB_EEENS1_35KernelTmaWarpSpecializedCooperativeEEENS5_IJNSA_ILi128EEESF_NSA_ILi64EEEEEENS_10bfloat16_tENS5_IJSB_llEEESI_SJ_NS4_8TiledMMAINS4_8MMA_AtomIJNS4_4SM904GMMA28MMA_64x128x16_F32BF16BF16_SSILNSN_5MajorE1ELSP_1ELNSN_7ScaleInE1ELSQ_1EEEEEENS4_6LayoutINS5_IJNSA_ILi2EEESB_SB_EEENS5_IJSB_NSA_ILi0EEESW_EEEEENS5_IJNS4_10UnderscoreESZ_SZ_EEEEENS4_13SM90_TMA_LOADENS4_14ComposedLayoutINS4_7SwizzleILi3ELi4ELi3EEENS4_18smem_ptr_flag_bitsILi16EEENST_INS5_IJSG_NSA_ILi8EEEEEENS5_IJSB_SG_EEEEEEEvNS4_8identityES12_S1C_vS1D_EENS_8epilogue10collective6detail29Sm90TmaWarpSpecializedAdapterINS1G_15DefaultEpilogueISI_NS5_IJlSB_lEEES1K_NS1F_6thread17LinearCombinationISI_Li1EffLNS1L_9ScaleType4KindE0ELNS_15FloatRoundStyleE2ESI_EENS1_15EpilogueDefaultEEEEEvvEEEEvNT_6ParamsE,"aw",@nobits
	.sectionflags	@""
	.align	16
	.zero		1024


//--------------------- .nv.shared.reserved.0     --------------------------
	.section	.nv.shared.reserved.0,"aw",@nobits
	.weak		__nv_reservedSMEM_offset_0_alias
	.size		__nv_reservedSMEM_offset_0_alias, 0, 0
	.other		__nv_reservedSMEM_offset_0_alias,@"STO_CUDA_RESERVED_SHARED STV_DEFAULT"
__nv_reservedSMEM_offset_0_alias:
	.zero		0


//--------------------- .nv.global                --------------------------
	.section	.nv.global,"aw",@nobits
.nv.global:
	.type		_ZN40_INTERNAL_d4534f1a_4_k_cu_afa8ce13_238214cute1_E,@object
	.size		_ZN40_INTERNAL_d4534f1a_4_k_cu_afa8ce13_238214cute1_E,(_ZN40_INTERNAL_d4534f1a_4_k_cu_afa8ce13_238214cuda3std3__45__cpo6cbeginE - _ZN40_INTERNAL_d4534f1a_4_k_cu_afa8ce13_238214cute1_E)
_ZN40_INTERNAL_d4534f1a_4_k_cu_afa8ce13_238214cute1_E:
	.zero		1
	.type		_ZN40_INTERNAL_d4534f1a_4_k_cu_afa8ce13_238214cuda3std3__45__cpo6cbeginE,@object
	.size		_ZN40_INTERNAL_d4534f1a_4_k_cu_afa8ce13_238214cuda3std3__45__cpo6cbeginE,(_ZN40_INTERNAL_d4534f1a_4_k_cu_afa8ce13_238214cuda3std3__48in_placeE - _ZN40_INTERNAL_d4534f1a_4_k_cu_afa8ce13_238214cuda3std3__45__cpo6cbeginE)
_ZN40_INTERNAL_d4534f1a_4_k_cu_afa8ce13_238214cuda3std3__45__cpo6cbeginE:
	.zero		1
	.type		_ZN40_INTERNAL_d4534f1a_4_k_cu_afa8ce13_238214cuda3std3__48in_placeE,@object
	.size		_ZN40_INTERNAL_d4534f1a_4_k_cu_afa8ce13_238214cuda3std3__48in_placeE,(_ZN40_INTERNAL_d4534f1a_4_k_cu_afa8ce13_238214cuda3std6ranges3__45__cpo9iter_moveE - _ZN40_INTERNAL_d4534f1a_4_k_cu_afa8ce13_238214cuda3std3__48in_placeE)
_ZN40_INTERNAL_d4534f1a_4_k_cu_afa8ce13_238214cuda3std3__48in_placeE:
	.zero		1
	.type		_ZN40_INTERNAL_d4534f1a_4_k_cu_afa8ce13_238214cuda3std6ranges3__45__cpo9iter_moveE,@object
	.size		_ZN40_INTERNAL_d4534f1a_4_k_cu_afa8ce13_238214cuda3std6ranges3__45__cpo9iter_moveE,(_ZN40_INTERNAL_d4534f1a_4_k_cu_afa8ce13_238214cuda3std3__45__cpo5beginE - _ZN40_INTERNAL_d4534f1a_4_k_cu_afa8ce13_238214cuda3std6ranges3__45__cpo9iter_moveE)
_ZN40_INTERNAL_d4534f1a_4_k_cu_afa8ce13_238214cuda3std6ranges3__45__cpo9iter_moveE:
	.zero		1
	.type		_ZN40_INTERNAL_d4534f1a_4_k_cu_afa8ce13_238214cuda3std3__45__cpo5beginE,@object
	.size		_ZN40_INTERNAL_d4534f1a_4_k_cu_afa8ce13_238214cuda3std3__45__cpo5beginE,(_ZN40_INTERNAL_d4534f1a_4_k_cu_afa8ce13_238214cuda3std3__442_GLOBAL__N__d4534f1a_4_k_cu_afa8ce13_238216ignoreE - _ZN40_INTERNAL_d4534f1a_4_k_cu_afa8ce13_238214cuda3std3__45__cpo5beginE)
_ZN40_INTERNAL_d4534f1a_4_k_cu_afa8ce13_238214cuda3std3__45__cpo5beginE:
	.zero		1
	.type		_ZN40_INTERNAL_d4534f1a_4_k_cu_afa8ce13_238214cuda3std3__442_GLOBAL__N__d4534f1a_4_k_cu_afa8ce13_238216ignoreE,@object
	.size		_ZN40_INTERNAL_d4534f1a_4_k_cu_afa8ce13_238214cuda3std3__442_GLOBAL__N__d4534f1a_4_k_cu_afa8ce13_238216ignoreE,(_ZN40_INTERNAL_d4534f1a_4_k_cu_afa8ce13_238214cute7productE - _ZN40_INTERNAL_d4534f1a_4_k_cu_afa8ce13_238214cuda3std3__442_GLOBAL__N__d4534f1a_4_k_cu_afa8ce13_238216ignoreE)
_ZN40_INTERNAL_d4534f1a_4_k_cu_afa8ce13_238214cuda3std3__442_GLOBAL__N__d4534f1a_4_k_cu_afa8ce13_238216ignoreE:
	.zero		1
	.type		_ZN40_INTERNAL_d4534f1a_4_k_cu_afa8ce13_238214cute7productE,@object
	.size		_ZN40_INTERNAL_d4534f1a_4_k_cu_afa8ce13_238214cute7productE,(_ZN40_INTERNAL_d4534f1a_4_k_cu_afa8ce13_238214cuda3std3__45__cpo3endE - _ZN40_INTERNAL_d4534f1a_4_k_cu_afa8ce13_238214cute7productE)
_ZN40_INTERNAL_d4534f1a_4_k_cu_afa8ce13_238214cute7productE:
	.zero		1
	.type		_ZN40_INTERNAL_d4534f1a_4_k_cu_afa8ce13_238214cuda3std3__45__cpo3endE,@object
	.size		_ZN40_INTERNAL_d4534f1a_4_k_cu_afa8ce13_238214cuda3std3__45__cpo3endE,(_ZN40_INTERNAL_d4534f1a_4_k_cu_afa8ce13_238214cuda3std3__419piecewise_constructE - _ZN40_INTERNAL_d4534f1a_4_k_cu_afa8ce13_238214cuda3std3__45__cpo3endE)
_ZN40_INTERNAL_d4534f1a_4_k_cu_afa8ce13_238214cuda3std3__45__cpo3endE:
	.zero		1
	.type		_ZN40_INTERNAL_d4534f1a_4_k_cu_afa8ce13_238214cuda3std3__419piecewise_constructE,@object
	.size		_ZN40_INTERNAL_d4534f1a_4_k_cu_afa8ce13_238214cuda3std3__419piecewise_constructE,(_ZN40_INTERNAL_d4534f1a_4_k_cu_afa8ce13_238214cuda3std3__45__cpo4cendE - _ZN40_INTERNAL_d4534f1a_4_k_cu_afa8ce13_238214cuda3std3__419piecewise_constructE)
_ZN40_INTERNAL_d4534f1a_4_k_cu_afa8ce13_238214cuda3std3__419piecewise_constructE:
	.zero		1
	.type		_ZN40_INTERNAL_d4534f1a_4_k_cu_afa8ce13_238214cuda3std3__45__cpo4cendE,@object
	.size		_ZN40_INTERNAL_d4534f1a_4_k_cu_afa8ce13_238214cuda3std3__45__cpo4cendE,(_ZN40_INTERNAL_d4534f1a_4_k_cu_afa8ce13_238214cuda3std6ranges3__45__cpo4swapE - _ZN40_INTERNAL_d4534f1a_4_k_cu_afa8ce13_238214cuda3std3__45__cpo4cendE)
_ZN40_INTERNAL_d4534f1a_4_k_cu_afa8ce13_238214cuda3std3__45__cpo4cendE:
	.zero		1
	.type		_ZN40_INTERNAL_d4534f1a_4_k_cu_afa8ce13_238214cuda3std6ranges3__45__cpo4swapE,@object
	.size		_ZN40_INTERNAL_d4534f1a_4_k_cu_afa8ce13_238214cuda3std6ranges3__45__cpo4swapE,(.L_8 - _ZN40_INTERNAL_d4534f1a_4_k_cu_afa8ce13_238214cuda3std6ranges3__45__cpo4swapE)
_ZN40_INTERNAL_d4534f1a_4_k_cu_afa8ce13_238214cuda3std6ranges3__45__cpo4swapE:
	.zero		1
.L_8:


//--------------------- .nv.constant0._ZN7cutlass13device_kernelINS_4gemm6kernel13GemmUniversalIN4cute5tupleIJiiiiEEENS1_10collective13CollectiveMmaINS1_34MainloopSm90TmaGmmaWarpSpecializedILi7ENS5_IJNS4_1CILi1EEESB_SB_EEENS1_35KernelTmaWarpSpecializedCooperativeEEENS5_IJNSA_ILi128EEESF_NSA_ILi64EEEEEENS_10bfloat16_tENS5_IJSB_llEEESI_SJ_NS4_8TiledMMAINS4_8MMA_AtomIJNS4_4SM904GMMA28MMA_64x128x16_F32BF16BF16_SSILNSN_5MajorE1ELSP_1ELNSN_7ScaleInE1ELSQ_1EEEEEENS4_6LayoutINS5_IJNSA_ILi2EEESB_SB_EEENS5_IJSB_NSA_ILi0EEESW_EEEEENS5_IJNS4_10UnderscoreESZ_SZ_EEEEENS4_13SM90_TMA_LOADENS4_14ComposedLayoutINS4_7SwizzleILi3ELi4ELi3EEENS4_18smem_ptr_flag_bitsILi16EEENST_INS5_IJSG_NSA_ILi8EEEEEENS5_IJSB_SG_EEEEEEEvNS4_8identityES12_S1C_vS1D_EENS_8epilogue10collective6detail29Sm90TmaWarpSpecializedAdapterINS1G_15DefaultEpilogueISI_NS5_IJlSB_lEEES1K_NS1F_6thread17LinearCombinationISI_Li1EffLNS1L_9ScaleType4KindE0ELNS_15FloatRoundStyleE2ESI_EENS1_15EpilogueDefaultEEEEEvvEEEEvNT_6ParamsE --------------------------
	.section	.nv.constant0._ZN7cutlass13device_kernelINS_4gemm6kernel13GemmUniversalIN4cute5tupleIJiiiiEEENS1_10collective13CollectiveMmaINS1_34MainloopSm90TmaGmmaWarpSpecializedILi7ENS5_IJNS4_1CILi1EEESB_SB_EEENS1_35KernelTmaWarpSpecializedCooperativeEEENS5_IJNSA_ILi128EEESF_NSA_ILi64EEEEEENS_10bfloat16_tENS5_IJSB_llEEESI_SJ_NS4_8TiledMMAINS4_8MMA_AtomIJNS4_4SM904GMMA28MMA_64x128x16_F32BF16BF16_SSILNSN_5MajorE1ELSP_1ELNSN_7ScaleInE1ELSQ_1EEEEEENS4_6LayoutINS5_IJNSA_ILi2EEESB_SB_EEENS5_IJSB_NSA_ILi0EEESW_EEEEENS5_IJNS4_10UnderscoreESZ_SZ_EEEEENS4_13SM90_TMA_LOADENS4_14ComposedLayoutINS4_7SwizzleILi3ELi4ELi3EEENS4_18smem_ptr_flag_bitsILi16EEENST_INS5_IJSG_NSA_ILi8EEEEEENS5_IJSB_SG_EEEEEEEvNS4_8identityES12_S1C_vS1D_EENS_8epilogue10collective6detail29Sm90TmaWarpSpecializedAdapterINS1G_15DefaultEpilogueISI_NS5_IJlSB_lEEES1K_NS1F_6thread17LinearCombinationISI_Li1EffLNS1L_9ScaleType4KindE0ELNS_15FloatRoundStyleE2ESI_EENS1_15EpilogueDefaultEEEEEvvEEEEvNT_6ParamsE,"a",@progbits
	.sectionflags	@""
	.align	4
.nv.constant0._ZN7cutlass13device_kernelINS_4gemm6kernel13GemmUniversalIN4cute5tupleIJiiiiEEENS1_10collective13CollectiveMmaINS1_34MainloopSm90TmaGmmaWarpSpecializedILi7ENS5_IJNS4_1CILi1EEESB_SB_EEENS1_35KernelTmaWarpSpecializedCooperativeEEENS5_IJNSA_ILi128EEESF_NSA_ILi64EEEEEENS_10bfloat16_tENS5_IJSB_llEEESI_SJ_NS4_8TiledMMAINS4_8MMA_AtomIJNS4_4SM904GMMA28MMA_64x128x16_F32BF16BF16_SSILNSN_5MajorE1ELSP_1ELNSN_7ScaleInE1ELSQ_1EEEEEENS4_6LayoutINS5_IJNSA_ILi2EEESB_SB_EEENS5_IJSB_NSA_ILi0EEESW_EEEEENS5_IJNS4_10UnderscoreESZ_SZ_EEEEENS4_13SM90_TMA_LOADENS4_14ComposedLayoutINS4_7SwizzleILi3ELi4ELi3EEENS4_18smem_ptr_flag_bitsILi16EEENST_INS5_IJSG_NSA_ILi8EEEEEENS5_IJSB_SG_EEEEEEEvNS4_8identityES12_S1C_vS1D_EENS_8epilogue10collective6detail29Sm90TmaWarpSpecializedAdapterINS1G_15DefaultEpilogueISI_NS5_IJlSB_lEEES1K_NS1F_6thread17LinearCombinationISI_Li1EffLNS1L_9ScaleType4KindE0ELNS_15FloatRoundStyleE2ESI_EENS1_15EpilogueDefaultEEEEEvvEEEEvNT_6ParamsE:
	.zero		1664


//--------------------- SYMBOLS --------------------------

	.type		.nv.reservedSmem.offset0,@object
	.size		.nv.reservedSmem.offset0,0x4
	.type		__assertfail,@function
